//
// Generated by NVIDIA NVVM Compiler
//
// Compiler Build ID: CL-36424714
// Cuda compilation tools, release 13.0, V13.0.88
// Based on NVVM 20.0.0
//

.version 9.0
.target sm_100
.address_size 64

	// .globl	_Z11matmulNaivePfS_S_iii
// _ZZ12matmulSharedPfS_S_iiiE6shareA has been demoted
// _ZZ12matmulSharedPfS_S_iiiE6shareB has been demoted

.visible .entry _Z11matmulNaivePfS_S_iii(
	.param .u64 .ptr .align 1 _Z11matmulNaivePfS_S_iii_param_0,
	.param .u64 .ptr .align 1 _Z11matmulNaivePfS_S_iii_param_1,
	.param .u64 .ptr .align 1 _Z11matmulNaivePfS_S_iii_param_2,
	.param .u32 _Z11matmulNaivePfS_S_iii_param_3,
	.param .u32 _Z11matmulNaivePfS_S_iii_param_4,
	.param .u32 _Z11matmulNaivePfS_S_iii_param_5
)
{
	.reg .pred 	%p<13>;
	.reg .b32 	%r<44>;
	.reg .b32 	%f<68>;
	.reg .b64 	%rd<40>;

	ld.param.u64 	%rd5, [_Z11matmulNaivePfS_S_iii_param_0];
	ld.param.u64 	%rd6, [_Z11matmulNaivePfS_S_iii_param_1];
	ld.param.u64 	%rd4, [_Z11matmulNaivePfS_S_iii_param_2];
	ld.param.u32 	%r20, [_Z11matmulNaivePfS_S_iii_param_3];
	ld.param.u32 	%r21, [_Z11matmulNaivePfS_S_iii_param_4];
	ld.param.u32 	%r22, [_Z11matmulNaivePfS_S_iii_param_5];
	cvta.to.global.u64 	%rd1, %rd6;
	cvta.to.global.u64 	%rd2, %rd5;
	mov.u32 	%r23, %tid.y;
	mov.u32 	%r24, %ctaid.y;
	mov.u32 	%r25, %ntid.y;
	mad.lo.s32 	%r1, %r24, %r25, %r23;
	mov.u32 	%r26, %tid.x;
	mov.u32 	%r27, %ctaid.x;
	mov.u32 	%r28, %ntid.x;
	mad.lo.s32 	%r2, %r27, %r28, %r26;
	setp.ge.s32 	%p1, %r1, %r20;
	setp.ge.s32 	%p2, %r2, %r21;
	or.pred  	%p3, %p1, %p2;
	@%p3 bra 	$L__BB0_14;
	setp.lt.s32 	%p4, %r22, 1;
	mov.f32 	%f67, 0f00000000;
	@%p4 bra 	$L__BB0_13;
	mul.lo.s32 	%r3, %r20, %r1;
	and.b32  	%r4, %r22, 7;
	setp.lt.u32 	%p5, %r22, 8;
	mov.f32 	%f67, 0f00000000;
	mov.b32 	%r42, 0;
	@%p5 bra 	$L__BB0_5;
	and.b32  	%r42, %r22, 2147483640;
	neg.s32 	%r40, %r42;
	shl.b32 	%r7, %r21, 3;
	add.s64 	%rd3, %rd2, 16;
	mov.f32 	%f67, 0f00000000;
	mul.wide.s32 	%rd11, %r21, 4;
	mov.u32 	%r38, %r3;
	mov.u32 	%r39, %r2;
$L__BB0_4:
	.pragma "nounroll";
	mul.wide.s32 	%rd7, %r38, 4;
	add.s64 	%rd8, %rd3, %rd7;
	ld.global.f32 	%f17, [%rd8+-16];
	mul.wide.s32 	%rd9, %r39, 4;
	add.s64 	%rd10, %rd1, %rd9;
	ld.global.f32 	%f18, [%rd10];
	fma.rn.f32 	%f19, %f17, %f18, %f67;
	ld.global.f32 	%f20, [%rd8+-12];
	add.s64 	%rd12, %rd10, %rd11;
	ld.global.f32 	%f21, [%rd12];
	fma.rn.f32 	%f22, %f20, %f21, %f19;
	ld.global.f32 	%f23, [%rd8+-8];
	add.s64 	%rd13, %rd12, %rd11;
	ld.global.f32 	%f24, [%rd13];
	fma.rn.f32 	%f25, %f23, %f24, %f22;
	ld.global.f32 	%f26, [%rd8+-4];
	add.s64 	%rd14, %rd13, %rd11;
	ld.global.f32 	%f27, [%rd14];
	fma.rn.f32 	%f28, %f26, %f27, %f25;
	ld.global.f32 	%f29, [%rd8];
	add.s64 	%rd15, %rd14, %rd11;
	ld.global.f32 	%f30, [%rd15];
	fma.rn.f32 	%f31, %f29, %f30, %f28;
	ld.global.f32 	%f32, [%rd8+4];
	add.s64 	%rd16, %rd15, %rd11;
	ld.global.f32 	%f33, [%rd16];
	fma.rn.f32 	%f34, %f32, %f33, %f31;
	ld.global.f32 	%f35, [%rd8+8];
	add.s64 	%rd17, %rd16, %rd11;
	ld.global.f32 	%f36, [%rd17];
	fma.rn.f32 	%f37, %f35, %f36, %f34;
	ld.global.f32 	%f38, [%rd8+12];
	add.s64 	%rd18, %rd17, %rd11;
	ld.global.f32 	%f39, [%rd18];
	fma.rn.f32 	%f67, %f38, %f39, %f37;
	add.s32 	%r40, %r40, 8;
	add.s32 	%r39, %r39, %r7;
	add.s32 	%r38, %r38, 8;
	setp.ne.s32 	%p6, %r40, 0;
	@%p6 bra 	$L__BB0_4;
$L__BB0_5:
	setp.eq.s32 	%p7, %r4, 0;
	@%p7 bra 	$L__BB0_13;
	and.b32  	%r15, %r22, 3;
	setp.lt.u32 	%p8, %r4, 4;
	@%p8 bra 	$L__BB0_8;
	add.s32 	%r30, %r42, %r3;
	mul.wide.s32 	%rd19, %r30, 4;
	add.s64 	%rd20, %rd2, %rd19;
	ld.global.f32 	%f41, [%rd20];
	mad.lo.s32 	%r31, %r42, %r21, %r2;
	mul.wide.s32 	%rd21, %r31, 4;
	add.s64 	%rd22, %rd1, %rd21;
	ld.global.f32 	%f42, [%rd22];
	fma.rn.f32 	%f43, %f41, %f42, %f67;
	ld.global.f32 	%f44, [%rd20+4];
	mul.wide.s32 	%rd23, %r21, 4;
	add.s64 	%rd24, %rd22, %rd23;
	ld.global.f32 	%f45, [%rd24];
	fma.rn.f32 	%f46, %f44, %f45, %f43;
	ld.global.f32 	%f47, [%rd20+8];
	add.s64 	%rd25, %rd24, %rd23;
	ld.global.f32 	%f48, [%rd25];
	fma.rn.f32 	%f49, %f47, %f48, %f46;
	ld.global.f32 	%f50, [%rd20+12];
	add.s64 	%rd26, %rd25, %rd23;
	ld.global.f32 	%f51, [%rd26];
	fma.rn.f32 	%f67, %f50, %f51, %f49;
	add.s32 	%r42, %r42, 4;
$L__BB0_8:
	setp.eq.s32 	%p9, %r15, 0;
	@%p9 bra 	$L__BB0_13;
	setp.eq.s32 	%p10, %r15, 1;
	@%p10 bra 	$L__BB0_11;
	add.s32 	%r32, %r42, %r3;
	mul.wide.s32 	%rd27, %r32, 4;
	add.s64 	%rd28, %rd2, %rd27;
	ld.global.f32 	%f53, [%rd28];
	mad.lo.s32 	%r33, %r42, %r21, %r2;
	mul.wide.s32 	%rd29, %r33, 4;
	add.s64 	%rd30, %rd1, %rd29;
	ld.global.f32 	%f54, [%rd30];
	fma.rn.f32 	%f55, %f53, %f54, %f67;
	ld.global.f32 	%f56, [%rd28+4];
	mul.wide.s32 	%rd31, %r21, 4;
	add.s64 	%rd32, %rd30, %rd31;
	ld.global.f32 	%f57, [%rd32];
	fma.rn.f32 	%f67, %f56, %f57, %f55;
	add.s32 	%r42, %r42, 2;
$L__BB0_11:
	and.b32  	%r34, %r22, 1;
	setp.eq.b32 	%p11, %r34, 1;
	not.pred 	%p12, %p11;
	@%p12 bra 	$L__BB0_13;
	add.s32 	%r35, %r42, %r3;
	mul.wide.s32 	%rd33, %r35, 4;
	add.s64 	%rd34, %rd2, %rd33;
	ld.global.f32 	%f58, [%rd34];
	mad.lo.s32 	%r36, %r42, %r21, %r2;
	mul.wide.s32 	%rd35, %r36, 4;
	add.s64 	%rd36, %rd1, %rd35;
	ld.global.f32 	%f59, [%rd36];
	fma.rn.f32 	%f67, %f58, %f59, %f67;
$L__BB0_13:
	mad.lo.s32 	%r37, %r20, %r1, %r2;
	cvta.to.global.u64 	%rd37, %rd4;
	mul.wide.s32 	%rd38, %r37, 4;
	add.s64 	%rd39, %rd37, %rd38;
	st.global.f32 	[%rd39], %f67;
$L__BB0_14:
	ret;

}
	// .globl	_Z12matmulSharedPfS_S_iii
.visible .entry _Z12matmulSharedPfS_S_iii(
	.param .u64 .ptr .align 1 _Z12matmulSharedPfS_S_iii_param_0,
	.param .u64 .ptr .align 1 _Z12matmulSharedPfS_S_iii_param_1,
	.param .u64 .ptr .align 1 _Z12matmulSharedPfS_S_iii_param_2,
	.param .u32 _Z12matmulSharedPfS_S_iii_param_3,
	.param .u32 _Z12matmulSharedPfS_S_iii_param_4,
	.param .u32 _Z12matmulSharedPfS_S_iii_param_5
)
{
	.reg .pred 	%p<10>;
	.reg .b32 	%r<101>;
	.reg .b32 	%f<368>;
	.reg .b64 	%rd<40>;
	// demoted variable
	.shared .align 4 .b8 _ZZ12matmulSharedPfS_S_iiiE6shareA[1024];
	// demoted variable
	.shared .align 4 .b8 _ZZ12matmulSharedPfS_S_iiiE6shareB[1024];
	ld.param.u32 	%r30, [_Z12matmulSharedPfS_S_iii_param_3];
	ld.param.u32 	%r31, [_Z12matmulSharedPfS_S_iii_param_4];
	mov.u32 	%r1, %tid.y;
	mov.u32 	%r33, %ctaid.y;
	mov.u32 	%r34, %ntid.y;
	mad.lo.s32 	%r2, %r33, %r34, %r1;
	mov.u32 	%r3, %tid.x;
	mov.u32 	%r35, %ctaid.x;
	mov.u32 	%r36, %ntid.x;
	mad.lo.s32 	%r4, %r35, %r36, %r3;
	setp.ge.s32 	%p1, %r2, %r30;
	setp.ge.s32 	%p2, %r4, %r31;
	or.pred  	%p3, %p1, %p2;
	@%p3 bra 	$L__BB1_11;
	ld.param.u32 	%r88, [_Z12matmulSharedPfS_S_iii_param_5];
	setp.lt.s32 	%p4, %r88, 1;
	mov.f32 	%f367, 0f00000000;
	@%p4 bra 	$L__BB1_10;
	ld.param.u32 	%r89, [_Z12matmulSharedPfS_S_iii_param_5];
	ld.param.u32 	%r80, [_Z12matmulSharedPfS_S_iii_param_3];
	mul.lo.s32 	%r93, %r80, %r2;
	shl.b32 	%r38, %r3, 6;
	mov.u32 	%r39, _ZZ12matmulSharedPfS_S_iiiE6shareA;
	add.s32 	%r6, %r39, %r38;
	shl.b32 	%r40, %r1, 6;
	mov.u32 	%r41, _ZZ12matmulSharedPfS_S_iiiE6shareB;
	add.s32 	%r7, %r41, %r40;
	add.s32 	%r42, %r89, -1;
	shr.u32 	%r43, %r42, 4;
	add.s32 	%r8, %r43, 1;
	setp.lt.u32 	%p5, %r89, 49;
	mov.f32 	%f367, 0f00000000;
	mov.b32 	%r99, 0;
	@%p5 bra 	$L__BB1_5;
	ld.param.u32 	%r84, [_Z12matmulSharedPfS_S_iii_param_4];
	shl.b32 	%r45, %r84, 5;
	add.s32 	%r97, %r4, %r45;
	mad.lo.s32 	%r96, %r84, 48, %r4;
	shl.b32 	%r46, %r84, 4;
	add.s32 	%r95, %r4, %r46;
	and.b32  	%r47, %r8, 536870908;
	neg.s32 	%r92, %r47;
	mov.f32 	%f367, 0f00000000;
	mov.b32 	%r99, 0;
	mov.u32 	%r94, %r4;
$L__BB1_4:
	.pragma "nounroll";
	ld.param.u32 	%r85, [_Z12matmulSharedPfS_S_iii_param_4];
	ld.param.u64 	%rd36, [_Z12matmulSharedPfS_S_iii_param_1];
	ld.param.u64 	%rd33, [_Z12matmulSharedPfS_S_iii_param_0];
	mul.wide.s32 	%rd4, %r93, 4;
	cvta.to.global.u64 	%rd5, %rd33;
	add.s64 	%rd6, %rd5, %rd4;
	ld.global.f32 	%f14, [%rd6];
	shl.b32 	%r49, %r1, 2;
	add.s32 	%r50, %r6, %r49;
	st.shared.f32 	[%r50], %f14;
	cvta.to.global.u64 	%rd7, %rd36;
	mul.wide.s32 	%rd8, %r94, 4;
	add.s64 	%rd9, %rd7, %rd8;
	ld.global.f32 	%f15, [%rd9];
	shl.b32 	%r52, %r3, 2;
	add.s32 	%r53, %r7, %r52;
	st.shared.f32 	[%r53], %f15;
	bar.sync 	0;
	ld.shared.f32 	%f16, [%r6];
	ld.shared.f32 	%f17, [%r7];
	fma.rn.f32 	%f18, %f16, %f17, %f367;
	ld.shared.f32 	%f19, [%r6+4];
	ld.shared.f32 	%f20, [%r7+4];
	fma.rn.f32 	%f21, %f19, %f20, %f18;
	ld.shared.f32 	%f22, [%r6+8];
	ld.shared.f32 	%f23, [%r7+8];
	fma.rn.f32 	%f24, %f22, %f23, %f21;
	ld.shared.f32 	%f25, [%r6+12];
	ld.shared.f32 	%f26, [%r7+12];
	fma.rn.f32 	%f27, %f25, %f26, %f24;
	ld.shared.f32 	%f28, [%r6+16];
	ld.shared.f32 	%f29, [%r7+16];
	fma.rn.f32 	%f30, %f28, %f29, %f27;
	ld.shared.f32 	%f31, [%r6+20];
	ld.shared.f32 	%f32, [%r7+20];
	fma.rn.f32 	%f33, %f31, %f32, %f30;
	ld.shared.f32 	%f34, [%r6+24];
	ld.shared.f32 	%f35, [%r7+24];
	fma.rn.f32 	%f36, %f34, %f35, %f33;
	ld.shared.f32 	%f37, [%r6+28];
	ld.shared.f32 	%f38, [%r7+28];
	fma.rn.f32 	%f39, %f37, %f38, %f36;
	ld.shared.f32 	%f40, [%r6+32];
	ld.shared.f32 	%f41, [%r7+32];
	fma.rn.f32 	%f42, %f40, %f41, %f39;
	ld.shared.f32 	%f43, [%r6+36];
	ld.shared.f32 	%f44, [%r7+36];
	fma.rn.f32 	%f45, %f43, %f44, %f42;
	ld.shared.f32 	%f46, [%r6+40];
	ld.shared.f32 	%f47, [%r7+40];
	fma.rn.f32 	%f48, %f46, %f47, %f45;
	ld.shared.f32 	%f49, [%r6+44];
	ld.shared.f32 	%f50, [%r7+44];
	fma.rn.f32 	%f51, %f49, %f50, %f48;
	ld.shared.f32 	%f52, [%r6+48];
	ld.shared.f32 	%f53, [%r7+48];
	fma.rn.f32 	%f54, %f52, %f53, %f51;
	ld.shared.f32 	%f55, [%r6+52];
	ld.shared.f32 	%f56, [%r7+52];
	fma.rn.f32 	%f57, %f55, %f56, %f54;
	ld.shared.f32 	%f58, [%r6+56];
	ld.shared.f32 	%f59, [%r7+56];
	fma.rn.f32 	%f60, %f58, %f59, %f57;
	ld.shared.f32 	%f61, [%r6+60];
	ld.shared.f32 	%f62, [%r7+60];
	fma.rn.f32 	%f63, %f61, %f62, %f60;
	bar.sync 	0;
	ld.global.f32 	%f64, [%rd6+64];
	st.shared.f32 	[%r50], %f64;
	mul.wide.s32 	%rd10, %r95, 4;
	add.s64 	%rd11, %rd7, %rd10;
	ld.global.f32 	%f65, [%rd11];
	st.shared.f32 	[%r53], %f65;
	bar.sync 	0;
	ld.shared.f32 	%f66, [%r6];
	ld.shared.f32 	%f67, [%r7];
	fma.rn.f32 	%f68, %f66, %f67, %f63;
	ld.shared.f32 	%f69, [%r6+4];
	ld.shared.f32 	%f70, [%r7+4];
	fma.rn.f32 	%f71, %f69, %f70, %f68;
	ld.shared.f32 	%f72, [%r6+8];
	ld.shared.f32 	%f73, [%r7+8];
	fma.rn.f32 	%f74, %f72, %f73, %f71;
	ld.shared.f32 	%f75, [%r6+12];
	ld.shared.f32 	%f76, [%r7+12];
	fma.rn.f32 	%f77, %f75, %f76, %f74;
	ld.shared.f32 	%f78, [%r6+16];
	ld.shared.f32 	%f79, [%r7+16];
	fma.rn.f32 	%f80, %f78, %f79, %f77;
	ld.shared.f32 	%f81, [%r6+20];
	ld.shared.f32 	%f82, [%r7+20];
	fma.rn.f32 	%f83, %f81, %f82, %f80;
	ld.shared.f32 	%f84, [%r6+24];
	ld.shared.f32 	%f85, [%r7+24];
	fma.rn.f32 	%f86, %f84, %f85, %f83;
	ld.shared.f32 	%f87, [%r6+28];
	ld.shared.f32 	%f88, [%r7+28];
	fma.rn.f32 	%f89, %f87, %f88, %f86;
	ld.shared.f32 	%f90, [%r6+32];
	ld.shared.f32 	%f91, [%r7+32];
	fma.rn.f32 	%f92, %f90, %f91, %f89;
	ld.shared.f32 	%f93, [%r6+36];
	ld.shared.f32 	%f94, [%r7+36];
	fma.rn.f32 	%f95, %f93, %f94, %f92;
	ld.shared.f32 	%f96, [%r6+40];
	ld.shared.f32 	%f97, [%r7+40];
	fma.rn.f32 	%f98, %f96, %f97, %f95;
	ld.shared.f32 	%f99, [%r6+44];
	ld.shared.f32 	%f100, [%r7+44];
	fma.rn.f32 	%f101, %f99, %f100, %f98;
	ld.shared.f32 	%f102, [%r6+48];
	ld.shared.f32 	%f103, [%r7+48];
	fma.rn.f32 	%f104, %f102, %f103, %f101;
	ld.shared.f32 	%f105, [%r6+52];
	ld.shared.f32 	%f106, [%r7+52];
	fma.rn.f32 	%f107, %f105, %f106, %f104;
	ld.shared.f32 	%f108, [%r6+56];
	ld.shared.f32 	%f109, [%r7+56];
	fma.rn.f32 	%f110, %f108, %f109, %f107;
	ld.shared.f32 	%f111, [%r6+60];
	ld.shared.f32 	%f112, [%r7+60];
	fma.rn.f32 	%f113, %f111, %f112, %f110;
	bar.sync 	0;
	ld.global.f32 	%f114, [%rd6+128];
	st.shared.f32 	[%r50], %f114;
	mul.wide.s32 	%rd12, %r97, 4;
	add.s64 	%rd13, %rd7, %rd12;
	ld.global.f32 	%f115, [%rd13];
	st.shared.f32 	[%r53], %f115;
	bar.sync 	0;
	ld.shared.f32 	%f116, [%r6];
	ld.shared.f32 	%f117, [%r7];
	fma.rn.f32 	%f118, %f116, %f117, %f113;
	ld.shared.f32 	%f119, [%r6+4];
	ld.shared.f32 	%f120, [%r7+4];
	fma.rn.f32 	%f121, %f119, %f120, %f118;
	ld.shared.f32 	%f122, [%r6+8];
	ld.shared.f32 	%f123, [%r7+8];
	fma.rn.f32 	%f124, %f122, %f123, %f121;
	ld.shared.f32 	%f125, [%r6+12];
	ld.shared.f32 	%f126, [%r7+12];
	fma.rn.f32 	%f127, %f125, %f126, %f124;
	ld.shared.f32 	%f128, [%r6+16];
	ld.shared.f32 	%f129, [%r7+16];
	fma.rn.f32 	%f130, %f128, %f129, %f127;
	ld.shared.f32 	%f131, [%r6+20];
	ld.shared.f32 	%f132, [%r7+20];
	fma.rn.f32 	%f133, %f131, %f132, %f130;
	ld.shared.f32 	%f134, [%r6+24];
	ld.shared.f32 	%f135, [%r7+24];
	fma.rn.f32 	%f136, %f134, %f135, %f133;
	ld.shared.f32 	%f137, [%r6+28];
	ld.shared.f32 	%f138, [%r7+28];
	fma.rn.f32 	%f139, %f137, %f138, %f136;
	ld.shared.f32 	%f140, [%r6+32];
	ld.shared.f32 	%f141, [%r7+32];
	fma.rn.f32 	%f142, %f140, %f141, %f139;
	ld.shared.f32 	%f143, [%r6+36];
	ld.shared.f32 	%f144, [%r7+36];
	fma.rn.f32 	%f145, %f143, %f144, %f142;
	ld.shared.f32 	%f146, [%r6+40];
	ld.shared.f32 	%f147, [%r7+40];
	fma.rn.f32 	%f148, %f146, %f147, %f145;
	ld.shared.f32 	%f149, [%r6+44];
	ld.shared.f32 	%f150, [%r7+44];
	fma.rn.f32 	%f151, %f149, %f150, %f148;
	ld.shared.f32 	%f152, [%r6+48];
	ld.shared.f32 	%f153, [%r7+48];
	fma.rn.f32 	%f154, %f152, %f153, %f151;
	ld.shared.f32 	%f155, [%r6+52];
	ld.shared.f32 	%f156, [%r7+52];
	fma.rn.f32 	%f157, %f155, %f156, %f154;
	ld.shared.f32 	%f158, [%r6+56];
	ld.shared.f32 	%f159, [%r7+56];
	fma.rn.f32 	%f160, %f158, %f159, %f157;
	ld.shared.f32 	%f161, [%r6+60];
	ld.shared.f32 	%f162, [%r7+60];
	fma.rn.f32 	%f163, %f161, %f162, %f160;
	bar.sync 	0;
	ld.global.f32 	%f164, [%rd6+192];
	st.shared.f32 	[%r50], %f164;
	mul.wide.s32 	%rd14, %r96, 4;
	add.s64 	%rd15, %rd7, %rd14;
	ld.global.f32 	%f165, [%rd15];
	st.shared.f32 	[%r53], %f165;
	bar.sync 	0;
	ld.shared.f32 	%f166, [%r6];
	ld.shared.f32 	%f167, [%r7];
	fma.rn.f32 	%f168, %f166, %f167, %f163;
	ld.shared.f32 	%f169, [%r6+4];
	ld.shared.f32 	%f170, [%r7+4];
	fma.rn.f32 	%f171, %f169, %f170, %f168;
	ld.shared.f32 	%f172, [%r6+8];
	ld.shared.f32 	%f173, [%r7+8];
	fma.rn.f32 	%f174, %f172, %f173, %f171;
	ld.shared.f32 	%f175, [%r6+12];
	ld.shared.f32 	%f176, [%r7+12];
	fma.rn.f32 	%f177, %f175, %f176, %f174;
	ld.shared.f32 	%f178, [%r6+16];
	ld.shared.f32 	%f179, [%r7+16];
	fma.rn.f32 	%f180, %f178, %f179, %f177;
	ld.shared.f32 	%f181, [%r6+20];
	ld.shared.f32 	%f182, [%r7+20];
	fma.rn.f32 	%f183, %f181, %f182, %f180;
	ld.shared.f32 	%f184, [%r6+24];
	ld.shared.f32 	%f185, [%r7+24];
	fma.rn.f32 	%f186, %f184, %f185, %f183;
	ld.shared.f32 	%f187, [%r6+28];
	ld.shared.f32 	%f188, [%r7+28];
	fma.rn.f32 	%f189, %f187, %f188, %f186;
	ld.shared.f32 	%f190, [%r6+32];
	ld.shared.f32 	%f191, [%r7+32];
	fma.rn.f32 	%f192, %f190, %f191, %f189;
	ld.shared.f32 	%f193, [%r6+36];
	ld.shared.f32 	%f194, [%r7+36];
	fma.rn.f32 	%f195, %f193, %f194, %f192;
	ld.shared.f32 	%f196, [%r6+40];
	ld.shared.f32 	%f197, [%r7+40];
	fma.rn.f32 	%f198, %f196, %f197, %f195;
	ld.shared.f32 	%f199, [%r6+44];
	ld.shared.f32 	%f200, [%r7+44];
	fma.rn.f32 	%f201, %f199, %f200, %f198;
	ld.shared.f32 	%f202, [%r6+48];
	ld.shared.f32 	%f203, [%r7+48];
	fma.rn.f32 	%f204, %f202, %f203, %f201;
	ld.shared.f32 	%f205, [%r6+52];
	ld.shared.f32 	%f206, [%r7+52];
	fma.rn.f32 	%f207, %f205, %f206, %f204;
	ld.shared.f32 	%f208, [%r6+56];
	ld.shared.f32 	%f209, [%r7+56];
	fma.rn.f32 	%f210, %f208, %f209, %f207;
	ld.shared.f32 	%f211, [%r6+60];
	ld.shared.f32 	%f212, [%r7+60];
	fma.rn.f32 	%f367, %f211, %f212, %f210;
	bar.sync 	0;
	add.s32 	%r99, %r99, 64;
	shl.b32 	%r54, %r85, 6;
	add.s32 	%r97, %r97, %r54;
	add.s32 	%r96, %r96, %r54;
	add.s32 	%r95, %r95, %r54;
	add.s32 	%r94, %r94, %r54;
	add.s32 	%r93, %r93, 64;
	add.s32 	%r92, %r92, 4;
	setp.ne.s32 	%p6, %r92, 0;
	@%p6 bra 	$L__BB1_4;
$L__BB1_5:
	ld.param.u32 	%r90, [_Z12matmulSharedPfS_S_iii_param_5];
	add.s32 	%r56, %r90, -1;
	shr.u32 	%r57, %r56, 4;
	add.s32 	%r58, %r57, 1;
	and.b32  	%r55, %r58, 3;
	setp.eq.s32 	%p7, %r55, 0;
	@%p7 bra 	$L__BB1_10;
	setp.eq.s32 	%p8, %r55, 1;
	@%p8 bra 	$L__BB1_8;
	ld.param.u32 	%r86, [_Z12matmulSharedPfS_S_iii_param_4];
	ld.param.u32 	%r81, [_Z12matmulSharedPfS_S_iii_param_3];
	ld.param.u64 	%rd37, [_Z12matmulSharedPfS_S_iii_param_1];
	ld.param.u64 	%rd34, [_Z12matmulSharedPfS_S_iii_param_0];
	mad.lo.s32 	%r59, %r81, %r2, %r99;
	cvta.to.global.u64 	%rd16, %rd34;
	mul.wide.s32 	%rd17, %r59, 4;
	add.s64 	%rd18, %rd16, %rd17;
	ld.global.f32 	%f214, [%rd18];
	shl.b32 	%r61, %r1, 2;
	add.s32 	%r62, %r6, %r61;
	st.shared.f32 	[%r62], %f214;
	mad.lo.s32 	%r63, %r99, %r86, %r4;
	cvta.to.global.u64 	%rd19, %rd37;
	mul.wide.s32 	%rd20, %r63, 4;
	add.s64 	%rd21, %rd19, %rd20;
	ld.global.f32 	%f215, [%rd21];
	shl.b32 	%r65, %r3, 2;
	add.s32 	%r66, %r7, %r65;
	st.shared.f32 	[%r66], %f215;
	bar.sync 	0;
	ld.shared.f32 	%f216, [%r6];
	ld.shared.f32 	%f217, [%r7];
	fma.rn.f32 	%f218, %f216, %f217, %f367;
	ld.shared.f32 	%f219, [%r6+4];
	ld.shared.f32 	%f220, [%r7+4];
	fma.rn.f32 	%f221, %f219, %f220, %f218;
	ld.shared.f32 	%f222, [%r6+8];
	ld.shared.f32 	%f223, [%r7+8];
	fma.rn.f32 	%f224, %f222, %f223, %f221;
	ld.shared.f32 	%f225, [%r6+12];
	ld.shared.f32 	%f226, [%r7+12];
	fma.rn.f32 	%f227, %f225, %f226, %f224;
	ld.shared.f32 	%f228, [%r6+16];
	ld.shared.f32 	%f229, [%r7+16];
	fma.rn.f32 	%f230, %f228, %f229, %f227;
	ld.shared.f32 	%f231, [%r6+20];
	ld.shared.f32 	%f232, [%r7+20];
	fma.rn.f32 	%f233, %f231, %f232, %f230;
	ld.shared.f32 	%f234, [%r6+24];
	ld.shared.f32 	%f235, [%r7+24];
	fma.rn.f32 	%f236, %f234, %f235, %f233;
	ld.shared.f32 	%f237, [%r6+28];
	ld.shared.f32 	%f238, [%r7+28];
	fma.rn.f32 	%f239, %f237, %f238, %f236;
	ld.shared.f32 	%f240, [%r6+32];
	ld.shared.f32 	%f241, [%r7+32];
	fma.rn.f32 	%f242, %f240, %f241, %f239;
	ld.shared.f32 	%f243, [%r6+36];
	ld.shared.f32 	%f244, [%r7+36];
	fma.rn.f32 	%f245, %f243, %f244, %f242;
	ld.shared.f32 	%f246, [%r6+40];
	ld.shared.f32 	%f247, [%r7+40];
	fma.rn.f32 	%f248, %f246, %f247, %f245;
	ld.shared.f32 	%f249, [%r6+44];
	ld.shared.f32 	%f250, [%r7+44];
	fma.rn.f32 	%f251, %f249, %f250, %f248;
	ld.shared.f32 	%f252, [%r6+48];
	ld.shared.f32 	%f253, [%r7+48];
	fma.rn.f32 	%f254, %f252, %f253, %f251;
	ld.shared.f32 	%f255, [%r6+52];
	ld.shared.f32 	%f256, [%r7+52];
	fma.rn.f32 	%f257, %f255, %f256, %f254;
	ld.shared.f32 	%f258, [%r6+56];
	ld.shared.f32 	%f259, [%r7+56];
	fma.rn.f32 	%f260, %f258, %f259, %f257;
	ld.shared.f32 	%f261, [%r6+60];
	ld.shared.f32 	%f262, [%r7+60];
	fma.rn.f32 	%f263, %f261, %f262, %f260;
	bar.sync 	0;
	ld.global.f32 	%f264, [%rd18+64];
	st.shared.f32 	[%r62], %f264;
	shl.b32 	%r67, %r86, 4;
	add.s32 	%r68, %r63, %r67;
	mul.wide.s32 	%rd22, %r68, 4;
	add.s64 	%rd23, %rd19, %rd22;
	ld.global.f32 	%f265, [%rd23];
	st.shared.f32 	[%r66], %f265;
	bar.sync 	0;
	ld.shared.f32 	%f266, [%r6];
	ld.shared.f32 	%f267, [%r7];
	fma.rn.f32 	%f268, %f266, %f267, %f263;
	ld.shared.f32 	%f269, [%r6+4];
	ld.shared.f32 	%f270, [%r7+4];
	fma.rn.f32 	%f271, %f269, %f270, %f268;
	ld.shared.f32 	%f272, [%r6+8];
	ld.shared.f32 	%f273, [%r7+8];
	fma.rn.f32 	%f274, %f272, %f273, %f271;
	ld.shared.f32 	%f275, [%r6+12];
	ld.shared.f32 	%f276, [%r7+12];
	fma.rn.f32 	%f277, %f275, %f276, %f274;
	ld.shared.f32 	%f278, [%r6+16];
	ld.shared.f32 	%f279, [%r7+16];
	fma.rn.f32 	%f280, %f278, %f279, %f277;
	ld.shared.f32 	%f281, [%r6+20];
	ld.shared.f32 	%f282, [%r7+20];
	fma.rn.f32 	%f283, %f281, %f282, %f280;
	ld.shared.f32 	%f284, [%r6+24];
	ld.shared.f32 	%f285, [%r7+24];
	fma.rn.f32 	%f286, %f284, %f285, %f283;
	ld.shared.f32 	%f287, [%r6+28];
	ld.shared.f32 	%f288, [%r7+28];
	fma.rn.f32 	%f289, %f287, %f288, %f286;
	ld.shared.f32 	%f290, [%r6+32];
	ld.shared.f32 	%f291, [%r7+32];
	fma.rn.f32 	%f292, %f290, %f291, %f289;
	ld.shared.f32 	%f293, [%r6+36];
	ld.shared.f32 	%f294, [%r7+36];
	fma.rn.f32 	%f295, %f293, %f294, %f292;
	ld.shared.f32 	%f296, [%r6+40];
	ld.shared.f32 	%f297, [%r7+40];
	fma.rn.f32 	%f298, %f296, %f297, %f295;
	ld.shared.f32 	%f299, [%r6+44];
	ld.shared.f32 	%f300, [%r7+44];
	fma.rn.f32 	%f301, %f299, %f300, %f298;
	ld.shared.f32 	%f302, [%r6+48];
	ld.shared.f32 	%f303, [%r7+48];
	fma.rn.f32 	%f304, %f302, %f303, %f301;
	ld.shared.f32 	%f305, [%r6+52];
	ld.shared.f32 	%f306, [%r7+52];
	fma.rn.f32 	%f307, %f305, %f306, %f304;
	ld.shared.f32 	%f308, [%r6+56];
	ld.shared.f32 	%f309, [%r7+56];
	fma.rn.f32 	%f310, %f308, %f309, %f307;
	ld.shared.f32 	%f311, [%r6+60];
	ld.shared.f32 	%f312, [%r7+60];
	fma.rn.f32 	%f367, %f311, %f312, %f310;
	bar.sync 	0;
	add.s32 	%r99, %r99, 32;
$L__BB1_8:
	ld.param.u32 	%r91, [_Z12matmulSharedPfS_S_iii_param_5];
	add.s32 	%r69, %r91, -1;
	and.b32  	%r70, %r69, 16;
	setp.ne.s32 	%p9, %r70, 0;
	@%p9 bra 	$L__BB1_10;
	ld.param.u32 	%r87, [_Z12matmulSharedPfS_S_iii_param_4];
	ld.param.u32 	%r82, [_Z12matmulSharedPfS_S_iii_param_3];
	ld.param.u64 	%rd38, [_Z12matmulSharedPfS_S_iii_param_1];
	ld.param.u64 	%rd35, [_Z12matmulSharedPfS_S_iii_param_0];
	mad.lo.s32 	%r71, %r82, %r2, %r99;
	cvta.to.global.u64 	%rd24, %rd35;
	mul.wide.s32 	%rd25, %r71, 4;
	add.s64 	%rd26, %rd24, %rd25;
	ld.global.f32 	%f313, [%rd26];
	shl.b32 	%r73, %r1, 2;
	add.s32 	%r74, %r6, %r73;
	st.shared.f32 	[%r74], %f313;
	mad.lo.s32 	%r75, %r99, %r87, %r4;
	cvta.to.global.u64 	%rd27, %rd38;
	mul.wide.s32 	%rd28, %r75, 4;
	add.s64 	%rd29, %rd27, %rd28;
	ld.global.f32 	%f314, [%rd29];
	shl.b32 	%r77, %r3, 2;
	add.s32 	%r78, %r7, %r77;
	st.shared.f32 	[%r78], %f314;
	bar.sync 	0;
	ld.shared.f32 	%f315, [%r6];
	ld.shared.f32 	%f316, [%r7];
	fma.rn.f32 	%f317, %f315, %f316, %f367;
	ld.shared.f32 	%f318, [%r6+4];
	ld.shared.f32 	%f319, [%r7+4];
	fma.rn.f32 	%f320, %f318, %f319, %f317;
	ld.shared.f32 	%f321, [%r6+8];
	ld.shared.f32 	%f322, [%r7+8];
	fma.rn.f32 	%f323, %f321, %f322, %f320;
	ld.shared.f32 	%f324, [%r6+12];
	ld.shared.f32 	%f325, [%r7+12];
	fma.rn.f32 	%f326, %f324, %f325, %f323;
	ld.shared.f32 	%f327, [%r6+16];
	ld.shared.f32 	%f328, [%r7+16];
	fma.rn.f32 	%f329, %f327, %f328, %f326;
	ld.shared.f32 	%f330, [%r6+20];
	ld.shared.f32 	%f331, [%r7+20];
	fma.rn.f32 	%f332, %f330, %f331, %f329;
	ld.shared.f32 	%f333, [%r6+24];
	ld.shared.f32 	%f334, [%r7+24];
	fma.rn.f32 	%f335, %f333, %f334, %f332;
	ld.shared.f32 	%f336, [%r6+28];
	ld.shared.f32 	%f337, [%r7+28];
	fma.rn.f32 	%f338, %f336, %f337, %f335;
	ld.shared.f32 	%f339, [%r6+32];
	ld.shared.f32 	%f340, [%r7+32];
	fma.rn.f32 	%f341, %f339, %f340, %f338;
	ld.shared.f32 	%f342, [%r6+36];
	ld.shared.f32 	%f343, [%r7+36];
	fma.rn.f32 	%f344, %f342, %f343, %f341;
	ld.shared.f32 	%f345, [%r6+40];
	ld.shared.f32 	%f346, [%r7+40];
	fma.rn.f32 	%f347, %f345, %f346, %f344;
	ld.shared.f32 	%f348, [%r6+44];
	ld.shared.f32 	%f349, [%r7+44];
	fma.rn.f32 	%f350, %f348, %f349, %f347;
	ld.shared.f32 	%f351, [%r6+48];
	ld.shared.f32 	%f352, [%r7+48];
	fma.rn.f32 	%f353, %f351, %f352, %f350;
	ld.shared.f32 	%f354, [%r6+52];
	ld.shared.f32 	%f355, [%r7+52];
	fma.rn.f32 	%f356, %f354, %f355, %f353;
	ld.shared.f32 	%f357, [%r6+56];
	ld.shared.f32 	%f358, [%r7+56];
	fma.rn.f32 	%f359, %f357, %f358, %f356;
	ld.shared.f32 	%f360, [%r6+60];
	ld.shared.f32 	%f361, [%r7+60];
	fma.rn.f32 	%f367, %f360, %f361, %f359;
	bar.sync 	0;
$L__BB1_10:
	ld.param.u32 	%r83, [_Z12matmulSharedPfS_S_iii_param_3];
	ld.param.u64 	%rd39, [_Z12matmulSharedPfS_S_iii_param_2];
	mad.lo.s32 	%r79, %r83, %r2, %r4;
	cvta.to.global.u64 	%rd30, %rd39;
	mul.wide.s32 	%rd31, %r79, 4;
	add.s64 	%rd32, %rd30, %rd31;
	st.global.f32 	[%rd32], %f367;
$L__BB1_11:
	ret;

}


// ===== COMPILED SASS (sm_100) =====

	.target	sm_100

	.elftype	@"ET_EXEC"


//--------------------- .note.nv.tkinfo           --------------------------
	.section	.note.nv.tkinfo,"",@"SHT_NOTE"
	.sectionflags	@"SHF_NOTE_NV_TKINFO"
	.tkinfo
        /*0018*/ 	.word	0x00000002
        /*0030*/ 	.string	""
        /*0030*/ 	.string	"ptxas"
        /*0030*/ 	.string	"Cuda compilation tools, release 13.0, V13.0.88"
        /*0030*/ 	.string	"Build cuda_13.0.r13.0/compiler.36424714_0"
        /*0030*/ 	.string	"-arch sm_100 -m 64 "



//--------------------- .note.nv.cuinfo           --------------------------
	.section	.note.nv.cuinfo,"",@"SHT_NOTE"
	.sectionflags	@"SHF_NOTE_NV_CUINFO"
        /*0018*/ 	.short	0x0002
        /*001a*/ 	.short	0x0064
        /*001c*/ 	.short	0x0082
	.zero		2


//--------------------- .nv.info                  --------------------------
	.section	.nv.info,"",@"SHT_CUDA_INFO"
	.align	4


	//----- nvinfo : EIATTR_REGCOUNT
	.align		4
        /*0000*/ 	.byte	0x04, 0x2f
        /*0002*/ 	.short	(.L_1 - .L_0)
	.align		4
.L_0:
        /*0004*/ 	.word	index@(_Z11matmulNaivePfS_S_iii)
        /*0008*/ 	.word	0x00000020


	//----- nvinfo : EIATTR_FRAME_SIZE
	.align		4
.L_1:
        /*000c*/ 	.byte	0x04, 0x11
        /*000e*/ 	.short	(.L_3 - .L_2)
	.align		4
.L_2:
        /*0010*/ 	.word	index@(_Z11matmulNaivePfS_S_iii)
        /*0014*/ 	.word	0x00000000


	//----- nvinfo : EIATTR_REGCOUNT
	.align		4
.L_3:
        /*0018*/ 	.byte	0x04, 0x2f
        /*001a*/ 	.short	(.L_5 - .L_4)
	.align		4
.L_4:
        /*001c*/ 	.word	index@(_Z12matmulSharedPfS_S_iii)
        /*0020*/ 	.word	0x00000026


	//----- nvinfo : EIATTR_FRAME_SIZE
	.align		4
.L_5:
        /*0024*/ 	.byte	0x04, 0x11
        /*0026*/ 	.short	(.L_7 - .L_6)
	.align		4
.L_6:
        /*0028*/ 	.word	index@(_Z12matmulSharedPfS_S_iii)
        /*002c*/ 	.word	0x00000000


	//----- nvinfo : EIATTR_MIN_STACK_SIZE
	.align		4
.L_7:
        /*0030*/ 	.byte	0x04, 0x12
        /*0032*/ 	.short	(.L_9 - .L_8)
	.align		4
.L_8:
        /*0034*/ 	.word	index@(_Z12matmulSharedPfS_S_iii)
        /*0038*/ 	.word	0x00000000


	//----- nvinfo : EIATTR_MIN_STACK_SIZE
	.align		4
.L_9:
        /*003c*/ 	.byte	0x04, 0x12
        /*003e*/ 	.short	(.L_11 - .L_10)
	.align		4
.L_10:
        /*0040*/ 	.word	index@(_Z11matmulNaivePfS_S_iii)
        /*0044*/ 	.word	0x00000000
.L_11:


//--------------------- .nv.compat                --------------------------
	.section	.nv.compat,"",@"SHT_CUDA_COMPAT_INFO"
	.align	4
        /*0000*/ 	.byte	0x02, 0x09, 0x00, 0x00, 0x02, 0x02, 0x01, 0x00, 0x02, 0x05, 0x05, 0x00, 0x03, 0x07, 0x01, 0x01
        /*0010*/ 	.byte	0x02, 0x03, 0x00, 0x00, 0x02, 0x06, 0x01, 0x00, 0x04, 0x0b, 0x08, 0x00, 0x09, 0x00, 0x00, 0x00
        /*0020*/ 	.byte	0x00, 0x00, 0x00, 0x00


//--------------------- .nv.info._Z12matmulSharedPfS_S_iii --------------------------
	.section	.nv.info._Z12matmulSharedPfS_S_iii,"",@"SHT_CUDA_INFO"
	.sectionflags	@""
	.align	4


	//----- nvinfo : EIATTR_CUDA_API_VERSION
	.align		4
        /*0000*/ 	.byte	0x04, 0x37
        /*0002*/ 	.short	(.L_13 - .L_12)
.L_12:
        /*0004*/ 	.word	0x00000082


	//----- nvinfo : EIATTR_KPARAM_INFO
	.align		4
.L_13:
        /*0008*/ 	.byte	0x04, 0x17
        /*000a*/ 	.short	(.L_15 - .L_14)
.L_14:
        /*000c*/ 	.word	0x00000000
        /*0010*/ 	.short	0x0005
        /*0012*/ 	.short	0x0020
        /*0014*/ 	.byte	0x00, 0xf0, 0x11, 0x00


	//----- nvinfo : EIATTR_KPARAM_INFO
	.align		4
.L_15:
        /*0018*/ 	.byte	0x04, 0x17
        /*001a*/ 	.short	(.L_17 - .L_16)
.L_16:
        /*001c*/ 	.word	0x00000000
        /*0020*/ 	.short	0x0004
        /*0022*/ 	.short	0x001c
        /*0024*/ 	.byte	0x00, 0xf0, 0x11, 0x00


	//----- nvinfo : EIATTR_KPARAM_INFO
	.align		4
.L_17:
        /*0028*/ 	.byte	0x04, 0x17
        /*002a*/ 	.short	(.L_19 - .L_18)
.L_18:
        /*002c*/ 	.word	0x00000000
        /*0030*/ 	.short	0x0003
        /*0032*/ 	.short	0x0018
        /*0034*/ 	.byte	0x00, 0xf0, 0x11, 0x00


	//----- nvinfo : EIATTR_KPARAM_INFO
	.align		4
.L_19:
        /*0038*/ 	.byte	0x04, 0x17
        /*003a*/ 	.short	(.L_21 - .L_20)
.L_20:
        /*003c*/ 	.word	0x00000000
        /*0040*/ 	.short	0x0002
        /*0042*/ 	.short	0x0010
        /*0044*/ 	.byte	0x00, 0xf5, 0x21, 0x00


	//----- nvinfo : EIATTR_KPARAM_INFO
	.align		4
.L_21:
        /*0048*/ 	.byte	0x04, 0x17
        /*004a*/ 	.short	(.L_23 - .L_22)
.L_22:
        /*004c*/ 	.word	0x00000000
        /*0050*/ 	.short	0x0001
        /*0052*/ 	.short	0x0008
        /*0054*/ 	.byte	0x00, 0xf5, 0x21, 0x00


	//----- nvinfo : EIATTR_KPARAM_INFO
	.align		4
.L_23:
        /*0058*/ 	.byte	0x04, 0x17
        /*005a*/ 	.short	(.L_25 - .L_24)
.L_24:
        /*005c*/ 	.word	0x00000000
        /*0060*/ 	.short	0x0000
        /*0062*/ 	.short	0x0000
        /*0064*/ 	.byte	0x00, 0xf5, 0x21, 0x00


	//----- nvinfo : EIATTR_SPARSE_MMA_MASK
	.align		4
.L_25:
        /*0068*/ 	.byte	0x03, 0x50
        /*006a*/ 	.short	0x0000


	//----- nvinfo : EIATTR_MAXREG_COUNT
	.align		4
        /*006c*/ 	.byte	0x03, 0x1b
        /*006e*/ 	.short	0x00ff


	//----- nvinfo : EIATTR_NUM_BARRIERS
	.align		4
        /*0070*/ 	.byte	0x02, 0x4c
        /*0072*/ 	.byte	0x01
	.zero		1


	//----- nvinfo : EIATTR_MERCURY_ISA_VERSION
	.align		4
        /*0074*/ 	.byte	0x03, 0x5f
        /*0076*/ 	.short	0x0101


	//----- nvinfo : EIATTR_VRC_CTA_INIT_COUNT
	.align		4
        /*0078*/ 	.byte	0x02, 0x4a
	.zero		1
	.zero		1


	//----- nvinfo : EIATTR_EXIT_INSTR_OFFSETS
	.align		4
        /*007c*/ 	.byte	0x04, 0x1c
        /*007e*/ 	.short	(.L_27 - .L_26)


	//   ....[0]....
.L_26:
        /*0080*/ 	.word	0x000000c0


	//   ....[1]....
        /*0084*/ 	.word	0x000012c0


	//----- nvinfo : EIATTR_CBANK_PARAM_SIZE
	.align		4
.L_27:
        /*0088*/ 	.byte	0x03, 0x19
        /*008a*/ 	.short	0x0024


	//----- nvinfo : EIATTR_PARAM_CBANK
	.align		4
        /*008c*/ 	.byte	0x04, 0x0a
        /*008e*/ 	.short	(.L_29 - .L_28)
	.align		4
.L_28:
        /*0090*/ 	.word	index@(.nv.constant0._Z12matmulSharedPfS_S_iii)
        /*0094*/ 	.short	0x0380
        /*0096*/ 	.short	0x0024


	//----- nvinfo : EIATTR_SW_WAR
	.align		4
.L_29:
        /*0098*/ 	.byte	0x04, 0x36
        /*009a*/ 	.short	(.L_31 - .L_30)
.L_30:
        /*009c*/ 	.word	0x00000008
.L_31:


//--------------------- .nv.info._Z11matmulNaivePfS_S_iii --------------------------
	.section	.nv.info._Z11matmulNaivePfS_S_iii,"",@"SHT_CUDA_INFO"
	.sectionflags	@""
	.align	4


	//----- nvinfo : EIATTR_CUDA_API_VERSION
	.align		4
        /*0000*/ 	.byte	0x04, 0x37
        /*0002*/ 	.short	(.L_33 - .L_32)
.L_32:
        /*0004*/ 	.word	0x00000082


	//----- nvinfo : EIATTR_KPARAM_INFO
	.align		4
.L_33:
        /*0008*/ 	.byte	0x04, 0x17
        /*000a*/ 	.short	(.L_35 - .L_34)
.L_34:
        /*000c*/ 	.word	0x00000000
        /*0010*/ 	.short	0x0005
        /*0012*/ 	.short	0x0020
        /*0014*/ 	.byte	0x00, 0xf0, 0x11, 0x00


	//----- nvinfo : EIATTR_KPARAM_INFO
	.align		4
.L_35:
        /*0018*/ 	.byte	0x04, 0x17
        /*001a*/ 	.short	(.L_37 - .L_36)
.L_36:
        /*001c*/ 	.word	0x00000000
        /*0020*/ 	.short	0x0004
        /*0022*/ 	.short	0x001c
        /*0024*/ 	.byte	0x00, 0xf0, 0x11, 0x00


	//----- nvinfo : EIATTR_KPARAM_INFO
	.align		4
.L_37:
        /*0028*/ 	.byte	0x04, 0x17
        /*002a*/ 	.short	(.L_39 - .L_38)
.L_38:
        /*002c*/ 	.word	0x00000000
        /*0030*/ 	.short	0x0003
        /*0032*/ 	.short	0x0018
        /*0034*/ 	.byte	0x00, 0xf0, 0x11, 0x00


	//----- nvinfo : EIATTR_KPARAM_INFO
	.align		4
.L_39:
        /*0038*/ 	.byte	0x04, 0x17
        /*003a*/ 	.short	(.L_41 - .L_40)
.L_40:
        /*003c*/ 	.word	0x00000000
        /*0040*/ 	.short	0x0002
        /*0042*/ 	.short	0x0010
        /*0044*/ 	.byte	0x00, 0xf5, 0x21, 0x00


	//----- nvinfo : EIATTR_KPARAM_INFO
	.align		4
.L_41:
        /*0048*/ 	.byte	0x04, 0x17
        /*004a*/ 	.short	(.L_43 - .L_42)
.L_42:
        /*004c*/ 	.word	0x00000000
        /*0050*/ 	.short	0x0001
        /*0052*/ 	.short	0x0008
        /*0054*/ 	.byte	0x00, 0xf5, 0x21, 0x00


	//----- nvinfo : EIATTR_KPARAM_INFO
	.align		4
.L_43:
        /*0058*/ 	.byte	0x04, 0x17
        /*005a*/ 	.short	(.L_45 - .L_44)
.L_44:
        /*005c*/ 	.word	0x00000000
        /*0060*/ 	.short	0x0000
        /*0062*/ 	.short	0x0000
        /*0064*/ 	.byte	0x00, 0xf5, 0x21, 0x00


	//----- nvinfo : EIATTR_SPARSE_MMA_MASK
	.align		4
.L_45:
        /*0068*/ 	.byte	0x03, 0x50
        /*006a*/ 	.short	0x0000


	//----- nvinfo : EIATTR_MAXREG_COUNT
	.align		4
        /*006c*/ 	.byte	0x03, 0x1b
        /*006e*/ 	.short	0x00ff


	//----- nvinfo : EIATTR_MERCURY_ISA_VERSION
	.align		4
        /*0070*/ 	.byte	0x03, 0x5f
        /*0072*/ 	.short	0x0101


	//----- nvinfo : EIATTR_VRC_CTA_INIT_COUNT
	.align		4
        /*0074*/ 	.byte	0x02, 0x4a
	.zero		1
	.zero		1


	//----- nvinfo : EIATTR_EXIT_INSTR_OFFSETS
	.align		4
        /*0078*/ 	.byte	0x04, 0x1c
        /*007a*/ 	.short	(.L_47 - .L_46)


	//   ....[0]....
.L_46:
        /*007c*/ 	.word	0x000000c0


	//   ....[1]....
        /*0080*/ 	.word	0x00000840


	//----- nvinfo : EIATTR_CBANK_PARAM_SIZE
	.align		4
.L_47:
        /*0084*/ 	.byte	0x03, 0x19
        /*0086*/ 	.short	0x0024


	//----- nvinfo : EIATTR_PARAM_CBANK
	.align		4
        /*0088*/ 	.byte	0x04, 0x0a
        /*008a*/ 	.short	(.L_49 - .L_48)
	.align		4
.L_48:
        /*008c*/ 	.word	index@(.nv.constant0._Z11matmulNaivePfS_S_iii)
        /*0090*/ 	.short	0x0380
        /*0092*/ 	.short	0x0024


	//----- nvinfo : EIATTR_SW_WAR
	.align		4
.L_49:
        /*0094*/ 	.byte	0x04, 0x36
        /*0096*/ 	.short	(.L_51 - .L_50)
.L_50:
        /*0098*/ 	.word	0x00000008
.L_51:


//--------------------- .nv.callgraph             --------------------------
	.section	.nv.callgraph,"",@"SHT_CUDA_CALLGRAPH"
	.align	4
	.sectionentsize	8
	.align		4
        /*0000*/ 	.word	0x00000000
	.align		4
        /*0004*/ 	.word	0xffffffff
	.align		4
        /*0008*/ 	.word	0x00000000
	.align		4
        /*000c*/ 	.word	0xfffffffe
	.align		4
        /*0010*/ 	.word	0x00000000
	.align		4
        /*0014*/ 	.word	0xfffffffd
	.align		4
        /*0018*/ 	.word	0x00000000
	.align		4
        /*001c*/ 	.word	0xfffffffc


//--------------------- .text._Z12matmulSharedPfS_S_iii --------------------------
	.section	.text._Z12matmulSharedPfS_S_iii,"ax",@progbits
	.align	128
        .global         _Z12matmulSharedPfS_S_iii
        .type           _Z12matmulSharedPfS_S_iii,@function
        .size           _Z12matmulSharedPfS_S_iii,(.L_x_10 - _Z12matmulSharedPfS_S_iii)
        .other          _Z12matmulSharedPfS_S_iii,@"STO_CUDA_ENTRY STV_DEFAULT"
_Z12matmulSharedPfS_S_iii:
.text._Z12matmulSharedPfS_S_iii:
[----:B------:R-:W-:Y:S01]  /*0000*/  LDC R1, c[0x0][0x37c] ;  /* 0x0000df00ff017b82 */ /* 0x000fe20000000800 */
[----:B------:R-:W0:Y:S07]  /*0010*/  S2R R21, SR_TID.X ;  /* 0x0000000000157919 */ /* 0x000e2e0000002100 */
[----:B------:R-:W1:Y:S01]  /*0020*/  LDC R4, c[0x0][0x364] ;  /* 0x0000d900ff047b82 */ /* 0x000e620000000800 */
[----:B------:R-:W1:Y:S07]  /*0030*/  S2R R23, SR_TID.Y ;  /* 0x0000000000177919 */ /* 0x000e6e0000002200 */
[----:B------:R-:W0:Y:S08]  /*0040*/  S2UR UR5, SR_CTAID.X ;  /* 0x00000000000579c3 */ /* 0x000e300000002500 */
[----:B------:R-:W0:Y:S08]  /*0050*/  LDC R0, c[0x0][0x360] ;  /* 0x0000d800ff007b82 */ /* 0x000e300000000800 */
[----:B------:R-:W1:Y:S08]  /*0060*/  S2UR UR4, SR_CTAID.Y ;  /* 0x00000000000479c3 */ /* 0x000e700000002600 */
[----:B------:R-:W2:Y:S01]  /*0070*/  LDC.64 R2, c[0x0][0x398] ;  /* 0x0000e600ff027b82 */ /* 0x000ea20000000a00 */
[----:B0-----:R-:W-:-:S02]  /*0080*/  IMAD R0, R0, UR5, R21 ;  /* 0x0000000500007c24 */ /* 0x001fc4000f8e0215 */
[----:B-1----:R-:W-:-:S03]  /*0090*/  IMAD R29, R4, UR4, R23 ;  /* 0x00000004041d7c24 */ /* 0x002fc6000f8e0217 */
[----:B--2---:R-:W-:-:S04]  /*00a0*/  ISETP.GE.AND P0, PT, R0, R3, PT ;  /* 0x000000030000720c */ /* 0x004fc80003f06270 */
[----:B------:R-:W-:-:S13]  /*00b0*/  ISETP.GE.OR P0, PT, R29, R2, P0 ;  /* 0x000000021d00720c */ /* 0x000fda0000706670 */
[----:B------:R-:W-:Y:S05]  /*00c0*/  @P0 EXIT ;  /* 0x000000000000094d */ /* 0x000fea0003800000 */
[----:B------:R-:W0:Y:S01]  /*00d0*/  LDCU UR11, c[0x0][0x3a0] ;  /* 0x00007400ff0b77ac */ /* 0x000e220008000800 */
[----:B------:R-:W-:Y:S01]  /*00e0*/  HFMA2 R35, -RZ, RZ, 0, 0 ;  /* 0x00000000ff237431 */ /* 0x000fe200000001ff */
[----:B------:R-:W1:Y:S01]  /*00f0*/  LDCU.64 UR12, c[0x0][0x358] ;  /* 0x00006b00ff0c77ac */ /* 0x000e620008000a00 */
[----:B0-----:R-:W-:-:S09]  /*0100*/  UISETP.GE.AND UP0, UPT, UR11, 0x1, UPT ;  /* 0x000000010b00788c */ /* 0x001fd2000bf06270 */
[----:B-1----:R-:W-:Y:S05]  /*0110*/  BRA.U !UP0, `(.L_x_0) ;  /* 0x0000001108587547 */ /* 0x002fea000b800000 */
[----:B------:R-:W0:Y:S01]  /*0120*/  S2UR UR8, SR_CgaCtaId ;  /* 0x00000000000879c3 */ /* 0x000e220000008800 */
[----:B------:R-:W1:Y:S01]  /*0130*/  LDCU UR5, c[0x0][0x3a0] ;  /* 0x00007400ff0577ac */ /* 0x000e620008000800 */
[----:B------:R-:W-:Y:S01]  /*0140*/  MOV R35, RZ ;  /* 0x000000ff00237202 */ /* 0x000fe20000000f00 */
[----:B------:R-:W-:Y:S01]  /*0150*/  UMOV UR4, 0x400 ;  /* 0x0000040000047882 */ /* 0x000fe20000000000 */
[----:B------:R-:W-:Y:S02]  /*0160*/  UISETP.GE.U32.AND UP1, UPT, UR11, 0x31, UPT ;  /* 0x000000310b00788c */ /* 0x000fe4000bf26070 */
[----:B------:R-:W-:Y:S02]  /*0170*/  UIADD3 UR6, UPT, UPT, UR4, 0x400, URZ ;  /* 0x0000040004067890 */ /* 0x000fe4000fffe0ff */
[----:B------:R-:W-:-:S04]  /*0180*/  UIADD3 UR7, UPT, UPT, UR11, -0x1, URZ ;  /* 0xffffffff0b077890 */ /* 0x000fc8000fffe0ff */
[----:B------:R-:W-:Y:S02]  /*0190*/  ULEA.HI UR7, UR7, 0x1, URZ, 0x1c ;  /* 0x0000000107077891 */ /* 0x000fe4000f8fe0ff */
[----:B-1----:R-:W-:-:S04]  /*01a0*/  UIADD3 UR9, UPT, UPT, UR5, -0x1, URZ ;  /* 0xffffffff05097890 */ /* 0x002fc8000fffe0ff */
[----:B------:R-:W-:Y:S02]  /*01b0*/  ULEA.HI UR10, UR9, 0x1, URZ, 0x1c ;  /* 0x00000001090a7891 */ /* 0x000fe4000f8fe0ff */
[----:B0-----:R-:W-:Y:S02]  /*01c0*/  ULEA UR5, UR8, UR4, 0x18 ;  /* 0x0000000408057291 */ /* 0x001fe4000f8ec0ff */
[----:B------:R-:W-:Y:S02]  /*01d0*/  ULEA UR6, UR8, UR6, 0x18 ;  /* 0x0000000608067291 */ /* 0x000fe4000f8ec0ff */
[----:B------:R-:W-:Y:S02]  /*01e0*/  ULOP3.LUT UP0, UR8, UR10, 0x3, URZ, 0xc0, !UPT ;  /* 0x000000030a087892 */ /* 0x000fe4000f80c0ff */
[----:B------:R-:W-:Y:S01]  /*01f0*/  LEA R30, R21, UR5, 0x6 ;  /* 0x00000005151e7c11 */ /* 0x000fe2000f8e30ff */
[----:B------:R-:W-:Y:S01]  /*0200*/  UMOV UR4, URZ ;  /* 0x000000ff00047c82 */ /* 0x000fe20008000000 */
[----:B------:R-:W-:Y:S01]  /*0210*/  LEA R28, R23, UR6, 0x6 ;  /* 0x00000006171c7c11 */ /* 0x000fe2000f8e30ff */
[----:B------:R-:W-:Y:S07]  /*0220*/  BRA.U !UP1, `(.L_x_1) ;  /* 0x00000009094c7547 */ /* 0x000fee000b800000 */
[----:B------:R-:W-:Y:S01]  /*0230*/  ULOP3.LUT UR7, UR7, 0x1ffffffc, URZ, 0xc0, !UPT ;  /* 0x1ffffffc07077892 */ /* 0x000fe2000f8ec0ff */
[----:B------:R-:W-:Y:S01]  /*0240*/  IMAD R25, R29, R2, RZ ;  /* 0x000000021d197224 */ /* 0x000fe200078e02ff */
[CC--:B------:R-:W-:Y:S01]  /*0250*/  LEA R26, R3.reuse, R0.reuse, 0x5 ;  /* 0x00000000031a7211 */ /* 0x0c0fe200078e28ff */
[C---:B------:R-:W-:Y:S01]  /*0260*/  IMAD R24, R3.reuse, 0x30, R0 ;  /* 0x0000003003187824 */ /* 0x040fe200078e0200 */
[-C--:B------:R-:W-:Y:S01]  /*0270*/  LEA R22, R3, R0.reuse, 0x4 ;  /* 0x0000000003167211 */ /* 0x080fe200078e20ff */
[----:B------:R-:W-:Y:S01]  /*0280*/  UIADD3 UR7, UPT, UPT, -UR7, URZ, URZ ;  /* 0x000000ff07077290 */ /* 0x000fe2000fffe1ff */
[----:B------:R-:W-:Y:S01]  /*0290*/  MOV R35, RZ ;  /* 0x000000ff00237202 */ /* 0x000fe20000000f00 */
[----:B------:R-:W-:Y:S01]  /*02a0*/  UMOV UR4, URZ ;  /* 0x000000ff00047c82 */ /* 0x000fe20008000000 */
[----:B------:R-:W-:-:S09]  /*02b0*/  MOV R20, R0 ;  /* 0x0000000000147202 */ /* 0x000fd20000000f00 */
.L_x_2:
[----:B------:R-:W0:Y:S08]  /*02c0*/  LDC.64 R32, c[0x0][0x380] ;  /* 0x0000e000ff207b82 */ /* 0x000e300000000a00 */
[----:B------:R-:W1:Y:S01]  /*02d0*/  LDC.64 R12, c[0x0][0x388] ;  /* 0x0000e200ff0c7b82 */ /* 0x000e620000000a00 */
[----:B0-----:R-:W-:-:S05]  /*02e0*/  IMAD.WIDE R32, R25, 0x4, R32 ;  /* 0x0000000419207825 */ /* 0x001fca00078e0220 */
[----:B------:R-:W2:Y:S01]  /*02f0*/  LDG.E R16, desc[UR12][R32.64] ;  /* 0x0000000c20107981 */ /* 0x000ea2000c1e1900 */
[----:B-1----:R-:W-:-:S06]  /*0300*/  IMAD.WIDE R14, R20, 0x4, R12 ;  /* 0x00000004140e7825 */ /* 0x002fcc00078e020c */
[----:B------:R-:W3:Y:S01]  /*0310*/  LDG.E R14, desc[UR12][R14.64] ;  /* 0x0000000c0e0e7981 */ /* 0x000ee2000c1e1900 */
[----:B------:R-:W-:Y:S02]  /*0320*/  LEA R31, R23, R30, 0x2 ;  /* 0x0000001e171f7211 */ /* 0x000fe400078e10ff */
[----:B------:R-:W-:-:S03]  /*0330*/  LEA R27, R21, R28, 0x2 ;  /* 0x0000001c151b7211 */ /* 0x000fc600078e10ff */
[----:B--2---:R-:W-:Y:S04]  /*0340*/  STS [R31], R16 ;  /* 0x000000101f007388 */ /* 0x004fe80000000800 */
[----:B---3--:R-:W-:Y:S01]  /*0350*/  STS [R27], R14 ;  /* 0x0000000e1b007388 */ /* 0x008fe20000000800 */
[----:B------:R-:W-:Y:S06]  /*0360*/  BAR.SYNC.DEFER_BLOCKING 0x0 ;  /* 0x0000000000007b1d */ /* 0x000fec0000010000 */
[----:B------:R-:W-:Y:S04]  /*0370*/  LDS.128 R4, [R30] ;  /* 0x000000001e047984 */ /* 0x000fe80000000c00 */
[----:B------:R-:W0:Y:S02]  /*0380*/  LDS.128 R8, [R28] ;  /* 0x000000001c087984 */ /* 0x000e240000000c00 */
[----:B0-----:R-:W-:-:S04]  /*0390*/  FFMA R4, R4, R8, R35 ;  /* 0x0000000804047223 */ /* 0x001fc80000000023 */
[----:B------:R-:W-:-:S04]  /*03a0*/  FFMA R5, R5, R9, R4 ;  /* 0x0000000905057223 */ /* 0x000fc80000000004 */
[----:B------:R-:W-:-:S04]  /*03b0*/  FFMA R6, R6, R10, R5 ;  /* 0x0000000a06067223 */ /* 0x000fc80000000005 */
[----:B------:R-:W-:Y:S02]  /*03c0*/  FFMA R15, R7, R11, R6 ;  /* 0x0000000b070f7223 */ /* 0x000fe40000000006 */
[----:B------:R-:W-:Y:S04]  /*03d0*/  LDS.128 R4, [R30+0x10] ;  /* 0x000010001e047984 */ /* 0x000fe80000000c00 */
[----:B------:R-:W0:Y:S02]  /*03e0*/  LDS.128 R8, [R28+0x10] ;  /* 0x000010001c087984 */ /* 0x000e240000000c00 */
        /* <DEDUP_REMOVED lines=11> */
[----:B------:R-:W0:Y:S01]  /*04a0*/  LDS.128 R8, [R28+0x30] ;  /* 0x000030001c087984 */ /* 0x000e220000000c00 */
[----:B------:R-:W-:Y:S06]  /*04b0*/  BAR.SYNC.DEFER_BLOCKING 0x0 ;  /* 0x0000000000007b1d */ /* 0x000fec0000010000 */
[----:B------:R-:W2:Y:S01]  /*04c0*/  LDG.E R16, desc[UR12][R32.64+0x40] ;  /* 0x0000400c20107981 */ /* 0x000ea2000c1e1900 */
[----:B0-----:R-:W-:Y:S01]  /*04d0*/  FFMA R4, R4, R8, R15 ;  /* 0x0000000804047223 */ /* 0x001fe2000000000f */
[----:B------:R-:W-:-:S06]  /*04e0*/  IMAD.WIDE R14, R22, 0x4, R12 ;  /* 0x00000004160e7825 */ /* 0x000fcc00078e020c */
[----:B------:R-:W3:Y:S01]  /*04f0*/  LDG.E R14, desc[UR12][R14.64] ;  /* 0x0000000c0e0e7981 */ /* 0x000ee2000c1e1900 */
[----:B------:R-:W-:-:S04]  /*0500*/  FFMA R5, R5, R9, R4 ;  /* 0x0000000905057223 */ /* 0x000fc80000000004 */
[----:B------:R-:W-:-:S04]  /*0510*/  FFMA R6, R6, R10, R5 ;  /* 0x0000000a06067223 */ /* 0x000fc80000000005 */
[----:B------:R-:W-:Y:S01]  /*0520*/  FFMA R17, R7, R11, R6 ;  /* 0x0000000b07117223 */ /* 0x000fe20000000006 */
        /* <DEDUP_REMOVED lines=31> */
[----:B------:R-:W-:Y:S01]  /*0720*/  IMAD.WIDE R34, R24, 0x4, R12 ;  /* 0x0000000418227825 */ /* 0x000fe200078e020c */
        /* <DEDUP_REMOVED lines=24> */
[----:B------:R-:W2:Y:S04]  /*08b0*/  LDG.E R32, desc[UR12][R32.64+0xc0] ;  /* 0x0000c00c20207981 */ /* 0x000ea8000c1e1900 */
[----:B------:R-:W3:Y:S01]  /*08c0*/  LDG.E R34, desc[UR12][R34.64] ;  /* 0x0000000c22227981 */ /* 0x000ee2000c1e1900 */
[----:B0-----:R-:W-:-:S04]  /*08d0*/  FFMA R4, R4, R8, R15 ;  /* 0x0000000804047223 */ /* 0x001fc8000000000f */
[----:B------:R-:W-:-:S04]  /*08e0*/  FFMA R5, R5, R9, R4 ;  /* 0x0000000905057223 */ /* 0x000fc80000000004 */
[----:B------:R-:W-:-:S04]  /*08f0*/  FFMA R6, R6, R10, R5 ;  /* 0x0000000a06067223 */ /* 0x000fc80000000005 */
[----:B------:R-:W-:Y:S01]  /*0900*/  FFMA R7, R7, R11, R6 ;  /* 0x0000000b07077223 */ /* 0x000fe20000000006 */
[----:B------:R-:W-:-:S04]  /*0910*/  UIADD3 UR7, UPT, UPT, UR7, 0x4, URZ ;  /* 0x0000000407077890 */ /* 0x000fc8000fffe0ff */
[----:B------:R-:W-:Y:S01]  /*0920*/  UISETP.NE.AND UP1, UPT, UR7, URZ, UPT ;  /* 0x000000ff0700728c */ /* 0x000fe2000bf25270 */
[----:B------:R-:W-:Y:S02]  /*0930*/  IADD3 R25, PT, PT, R25, 0x40, RZ ;  /* 0x0000004019197810 */ /* 0x000fe40007ffe0ff */
[C---:B------:R-:W-:Y:S02]  /*0940*/  LEA R26, R3.reuse, R26, 0x6 ;  /* 0x0000001a031a7211 */ /* 0x040fe400078e30ff */
[C---:B------:R-:W-:Y:S02]  /*0950*/  LEA R24, R3.reuse, R24, 0x6 ;  /* 0x0000001803187211 */ /* 0x040fe400078e30ff */
[C---:B------:R-:W-:Y:S02]  /*0960*/  LEA R22, R3.reuse, R22, 0x6 ;  /* 0x0000001603167211 */ /* 0x040fe400078e30ff */
[----:B------:R-:W-:Y:S01]  /*0970*/  LEA R20, R3, R20, 0x6 ;  /* 0x0000001403147211 */ /* 0x000fe200078e30ff */
[----:B------:R-:W-:Y:S01]  /*0980*/  UIADD3 UR4, UPT, UPT, UR4, 0x40, URZ ;  /* 0x0000004004047890 */ /* 0x000fe2000fffe0ff */
[----:B--2---:R-:W-:Y:S04]  /*0990*/  STS [R31], R32 ;  /* 0x000000201f007388 */ /* 0x004fe80000000800 */
[----:B---3--:R-:W-:Y:S01]  /*09a0*/  STS [R27], R34 ;  /* 0x000000221b007388 */ /* 0x008fe20000000800 */
[----:B------:R-:W-:Y:S06]  /*09b0*/  BAR.SYNC.DEFER_BLOCKING 0x0 ;  /* 0x0000000000007b1d */ /* 0x000fec0000010000 */
[----:B------:R-:W-:Y:S04]  /*09c0*/  LDS.128 R16, [R30] ;  /* 0x000000001e107984 */ /* 0x000fe80000000c00 */
[----:B------:R-:W0:Y:S04]  /*09d0*/  LDS.128 R12, [R28] ;  /* 0x000000001c0c7984 */ /* 0x000e280000000c00 */
[----:B------:R-:W-:Y:S01]  /*09e0*/  LDS.128 R8, [R28+0x10] ;  /* 0x000010001c087984 */ /* 0x000fe20000000c00 */
[----:B0-----:R-:W-:-:S03]  /*09f0*/  FFMA R12, R16, R12, R7 ;  /* 0x0000000c100c7223 */ /* 0x001fc60000000007 */
[----:B------:R-:W0:Y:S01]  /*0a00*/  LDS.128 R4, [R30+0x10] ;  /* 0x000010001e047984 */ /* 0x000e220000000c00 */
[----:B------:R-:W-:-:S04]  /*0a10*/  FFMA R13, R17, R13, R12 ;  /* 0x0000000d110d7223 */ /* 0x000fc8000000000c */
[----:B------:R-:W-:-:S04]  /*0a20*/  FFMA R14, R18, R14, R13 ;  /* 0x0000000e120e7223 */ /* 0x000fc8000000000d */
[----:B------:R-:W-:Y:S02]  /*0a30*/  FFMA R15, R19, R15, R14 ;  /* 0x0000000f130f7223 */ /* 0x000fe4000000000e */
[----:B------:R-:W-:Y:S02]  /*0a40*/  LDS.128 R16, [R28+0x20] ;  /* 0x000020001c107984 */ /* 0x000fe40000000c00 */
[----:B0-----:R-:W-:Y:S02]  /*0a50*/  FFMA R4, R4, R8, R15 ;  /* 0x0000000804047223 */ /* 0x001fe4000000000f */
[----:B------:R-:W0:Y:S02]  /*0a60*/  LDS.128 R12, [R30+0x20] ;  /* 0x000020001e0c7984 */ /* 0x000e240000000c00 */
        /* <DEDUP_REMOVED lines=8> */
[----:B------:R-:W-:-:S04]  /*0af0*/  FFMA R15, R15, R19, R14 ;  /* 0x000000130f0f7223 */ /* 0x000fc8000000000e */
[----:B0-----:R-:W-:-:S04]  /*0b00*/  FFMA R4, R4, R8, R15 ;  /* 0x0000000804047223 */ /* 0x001fc8000000000f */
[----:B------:R-:W-:-:S04]  /*0b10*/  FFMA R5, R5, R9, R4 ;  /* 0x0000000905057223 */ /* 0x000fc80000000004 */
[----:B------:R-:W-:-:S04]  /*0b20*/  FFMA R6, R6, R10, R5 ;  /* 0x0000000a06067223 */ /* 0x000fc80000000005 */
[----:B------:R-:W-:Y:S01]  /*0b30*/  FFMA R35, R7, R11, R6 ;  /* 0x0000000b07237223 */ /* 0x000fe20000000006 */
[----:B------:R-:W-:Y:S06]  /*0b40*/  BAR.SYNC.DEFER_BLOCKING 0x0 ;  /* 0x0000000000007b1d */ /* 0x000fec0000010000 */
[----:B------:R-:W-:Y:S05]  /*0b50*/  BRA.U UP1, `(.L_x_2) ;  /* 0xfffffff501d87547 */ /* 0x000fea000b83ffff */
.L_x_1:
[----:B------:R-:W-:Y:S05]  /*0b60*/  BRA.U !UP0, `(.L_x_0) ;  /* 0x0000000508c47547 */ /* 0x000fea000b800000 */
[----:B------:R-:W-:Y:S02]  /*0b70*/  UISETP.NE.AND UP1, UPT, UR8, 0x1, UPT ;  /* 0x000000010800788c */ /* 0x000fe4000bf25270 */
[----:B------:R-:W-:-:S07]  /*0b80*/  ULOP3.LUT UP0, URZ, UR9, 0x10, URZ, 0xc0, !UPT ;  /* 0x0000001009ff7892 */ /* 0x000fce000f80c0ff */
[----:B------:R-:W-:Y:S05]  /*0b90*/  BRA.U !UP1, `(.L_x_3) ;  /* 0x00000005091c7547 */ /* 0x000fea000b800000 */
[----:B------:R-:W0:Y:S01]  /*0ba0*/  LDC.64 R26, c[0x0][0x380] ;  /* 0x0000e000ff1a7b82 */ /* 0x000e220000000a00 */
[----:B------:R-:W-:Y:S02]  /*0bb0*/  IMAD R5, R29, R2, UR4 ;  /* 0x000000041d057e24 */ /* 0x000fe4000f8e0202 */
[----:B------:R-:W-:-:S05]  /*0bc0*/  IMAD R24, R3, UR4, R0 ;  /* 0x0000000403187c24 */ /* 0x000fca000f8e0200 */
[----:B------:R-:W1:Y:S01]  /*0bd0*/  LDC.64 R32, c[0x0][0x388] ;  /* 0x0000e200ff207b82 */ /* 0x000e620000000a00 */
[----:B0-----:R-:W-:-:S05]  /*0be0*/  IMAD.WIDE R26, R5, 0x4, R26 ;  /* 0x00000004051a7825 */ /* 0x001fca00078e021a */
[----:B------:R-:W2:Y:S01]  /*0bf0*/  LDG.E R25, desc[UR12][R26.64] ;  /* 0x0000000c1a197981 */ /* 0x000ea2000c1e1900 */
[----:B-1----:R-:W-:-:S05]  /*0c00*/  IMAD.WIDE R4, R24, 0x4, R32 ;  /* 0x0000000418047825 */ /* 0x002fca00078e0220 */
[----:B------:R-:W3:Y:S01]  /*0c10*/  LDG.E R31, desc[UR12][R4.64] ;  /* 0x0000000c041f7981 */ /* 0x000ee2000c1e1900 */
[----:B------:R-:W-:Y:S02]  /*0c20*/  LEA R22, R23, R30, 0x2 ;  /* 0x0000001e17167211 */ /* 0x000fe400078e10ff */
[----:B------:R-:W-:-:S03]  /*0c30*/  LEA R20, R21, R28, 0x2 ;  /* 0x0000001c15147211 */ /* 0x000fc600078e10ff */
[----:B--2---:R-:W-:Y:S04]  /*0c40*/  STS [R22], R25 ;  /* 0x0000001916007388 */ /* 0x004fe80000000800 */
[----:B---3--:R-:W-:Y:S01]  /*0c50*/  STS [R20], R31 ;  /* 0x0000001f14007388 */ /* 0x008fe20000000800 */
[----:B------:R-:W-:Y:S06]  /*0c60*/  BAR.SYNC.DEFER_BLOCKING 0x0 ;  /* 0x0000000000007b1d */ /* 0x000fec0000010000 */
[----:B------:R-:W-:Y:S04]  /*0c70*/  LDS.128 R12, [R30] ;  /* 0x000000001e0c7984 */ /* 0x000fe80000000c00 */
[----:B------:R-:W0:Y:S04]  /*0c80*/  LDS.128 R16, [R28] ;  /* 0x000000001c107984 */ /* 0x000e280000000c00 */
[----:B------:R-:W-:Y:S04]  /*0c90*/  LDS.128 R8, [R30+0x10] ;  /* 0x000010001e087984 */ /* 0x000fe80000000c00 */
[----:B------:R-:W1:Y:S01]  /*0ca0*/  LDS.128 R4, [R28+0x10] ;  /* 0x000010001c047984 */ /* 0x000e620000000c00 */
[----:B0-----:R-:W-:-:S04]  /*0cb0*/  FFMA R12, R12, R16, R35 ;  /* 0x000000100c0c7223 */ /* 0x001fc80000000023 */
[----:B------:R-:W-:-:S04]  /*0cc0*/  FFMA R13, R13, R17, R12 ;  /* 0x000000110d0d7223 */ /* 0x000fc8000000000c */
[----:B------:R-:W-:-:S04]  /*0cd0*/  FFMA R14, R14, R18, R13 ;  /* 0x000000120e0e7223 */ /* 0x000fc8000000000d */
[----:B------:R-:W-:Y:S02]  /*0ce0*/  FFMA R15, R15, R19, R14 ;  /* 0x000000130f0f7223 */ /* 0x000fe4000000000e */
[----:B------:R-:W-:Y:S02]  /*0cf0*/  LDS.128 R16, [R30+0x20] ;  /* 0x000020001e107984 */ /* 0x000fe40000000c00 */
[----:B-1----:R-:W-:Y:S02]  /*0d00*/  FFMA R4, R8, R4, R15 ;  /* 0x0000000408047223 */ /* 0x002fe4000000000f */
[----:B------:R-:W0:Y:S02]  /*0d10*/  LDS.128 R12, [R28+0x20] ;  /* 0x000020001c0c7984 */ /* 0x000e240000000c00 */
[----:B------:R-:W-:-:S04]  /*0d20*/  FFMA R5, R9, R5, R4 ;  /* 0x0000000509057223 */ /* 0x000fc80000000004 */
[----:B------:R-:W-:Y:S01]  /*0d30*/  FFMA R6, R10, R6, R5 ;  /* 0x000000060a067223 */ /* 0x000fe20000000005 */
[----:B------:R-:W-:-:S03]  /*0d40*/  LEA R5, R3, R24, 0x4 ;  /* 0x0000001803057211 */ /* 0x000fc600078e20ff */
[----:B------:R-:W-:Y:S02]  /*0d50*/  FFMA R7, R11, R7, R6 ;  /* 0x000000070b077223 */ /* 0x000fe40000000006 */
[----:B------:R-:W-:Y:S01]  /*0d60*/  IMAD.WIDE R32, R5, 0x4, R32 ;  /* 0x0000000405207825 */ /* 0x000fe200078e0220 */
[----:B------:R-:W-:Y:S03]  /*0d70*/  LDS.128 R8, [R30+0x30] ;  /* 0x000030001e087984 */ /* 0x000fe60000000c00 */
[----:B0-----:R-:W-:Y:S02]  /*0d80*/  FFMA R12, R16, R12, R7 ;  /* 0x0000000c100c7223 */ /* 0x001fe40000000007 */
[----:B------:R-:W0:Y:S01]  /*0d90*/  LDS.128 R4, [R28+0x30] ;  /* 0x000030001c047984 */ /* 0x000e220000000c00 */
[----:B------:R-:W-:Y:S06]  /*0da0*/  BAR.SYNC.DEFER_BLOCKING 0x0 ;  /* 0x0000000000007b1d */ /* 0x000fec0000010000 */
[----:B------:R-:W2:Y:S04]  /*0db0*/  LDG.E R27, desc[UR12][R26.64+0x40] ;  /* 0x0000400c1a1b7981 */ /* 0x000ea8000c1e1900 */
[----:B------:R-:W3:Y:S01]  /*0dc0*/  LDG.E R33, desc[UR12][R32.64] ;  /* 0x0000000c20217981 */ /* 0x000ee2000c1e1900 */
[----:B------:R-:W-:-:S04]  /*0dd0*/  FFMA R13, R17, R13, R12 ;  /* 0x0000000d110d7223 */ /* 0x000fc8000000000c */
[----:B------:R-:W-:-:S04]  /*0de0*/  FFMA R14, R18, R14, R13 ;  /* 0x0000000e120e7223 */ /* 0x000fc8000000000d */
[----:B------:R-:W-:-:S04]  /*0df0*/  FFMA R25, R19, R15, R14 ;  /* 0x0000000f13197223 */ /* 0x000fc8000000000e */
[----:B0-----:R-:W-:-:S04]  /*0e00*/  FFMA R4, R8, R4, R25 ;  /* 0x0000000408047223 */ /* 0x001fc80000000019 */
[----:B------:R-:W-:-:S04]  /*0e10*/  FFMA R5, R9, R5, R4 ;  /* 0x0000000509057223 */ /* 0x000fc80000000004 */
[----:B------:R-:W-:-:S04]  /*0e20*/  FFMA R6, R10, R6, R5 ;  /* 0x000000060a067223 */ /* 0x000fc80000000005 */
[----:B------:R-:W-:Y:S01]  /*0e30*/  FFMA R25, R11, R7, R6 ;  /* 0x000000070b197223 */ /* 0x000fe20000000006 */
[----:B------:R-:W-:Y:S01]  /*0e40*/  UIADD3 UR4, UPT, UPT, UR4, 0x20, URZ ;  /* 0x0000002004047890 */ /* 0x000fe2000fffe0ff */
        /* <DEDUP_REMOVED lines=15> */
[----:B------:R-:W-:-:S04]  /*0f40*/  FFMA R6, R10, R6, R5 ;  /* 0x000000060a067223 */ /* 0x000fc80000000005 */
[----:B------:R-:W-:Y:S02]  /*0f50*/  FFMA R25, R11, R7, R6 ;  /* 0x000000070b197223 */ /* 0x000fe40000000006 */
[----:B------:R-:W-:Y:S04]  /*0f60*/  LDS.128 R4, [R30+0x30] ;  /* 0x000030001e047984 */ /* 0x000fe80000000c00 */
[----:B------:R-:W1:Y:S01]  /*0f70*/  LDS.128 R8, [R28+0x30] ;  /* 0x000030001c087984 */ /* 0x000e620000000c00 */
[----:B0-----:R-:W-:-:S04]  /*0f80*/  FFMA R12, R12, R16, R25 ;  /* 0x000000100c0c7223 */ /* 0x001fc80000000019 */
[----:B------:R-:W-:-:S04]  /*0f90*/  FFMA R13, R13, R17, R12 ;  /* 0x000000110d0d7223 */ /* 0x000fc8000000000c */
[----:B------:R-:W-:-:S04]  /*0fa0*/  FFMA R14, R14, R18, R13 ;  /* 0x000000120e0e7223 */ /* 0x000fc8000000000d */
[----:B------:R-:W-:-:S04]  /*0fb0*/  FFMA R15, R15, R19, R14 ;  /* 0x000000130f0f7223 */ /* 0x000fc8000000000e */
[----:B-1----:R-:W-:-:S04]  /*0fc0*/  FFMA R4, R4, R8, R15 ;  /* 0x0000000804047223 */ /* 0x002fc8000000000f */
[----:B------:R-:W-:-:S04]  /*0fd0*/  FFMA R5, R5, R9, R4 ;  /* 0x0000000905057223 */ /* 0x000fc80000000004 */
[----:B------:R-:W-:-:S04]  /*0fe0*/  FFMA R6, R6, R10, R5 ;  /* 0x0000000a06067223 */ /* 0x000fc80000000005 */
[----:B------:R-:W-:Y:S01]  /*0ff0*/  FFMA R35, R7, R11, R6 ;  /* 0x0000000b07237223 */ /* 0x000fe20000000006 */
[----:B------:R-:W-:Y:S06]  /*1000*/  BAR.SYNC.DEFER_BLOCKING 0x0 ;  /* 0x0000000000007b1d */ /* 0x000fec0000010000 */
.L_x_3:
[----:B------:R-:W-:Y:S05]  /*1010*/  BRA.U UP0, `(.L_x_0) ;  /* 0x0000000100987547 */ /* 0x000fea000b800000 */
[----:B------:R-:W0:Y:S01]  /*1020*/  LDC.64 R12, c[0x0][0x380] ;  /* 0x0000e000ff0c7b82 */ /* 0x000e220000000a00 */
[----:B------:R-:W-:Y:S02]  /*1030*/  IMAD R5, R29, R2, UR4 ;  /* 0x000000041d057e24 */ /* 0x000fe4000f8e0202 */
[----:B------:R-:W-:-:S05]  /*1040*/  IMAD R3, R3, UR4, R0 ;  /* 0x0000000403037c24 */ /* 0x000fca000f8e0200 */
[----:B------:R-:W1:Y:S01]  /*1050*/  LDC.64 R14, c[0x0][0x388] ;  /* 0x0000e200ff0e7b82 */ /* 0x000e620000000a00 */
[----:B0-----:R-:W-:-:S04]  /*1060*/  IMAD.WIDE R12, R5, 0x4, R12 ;  /* 0x00000004050c7825 */ /* 0x001fc800078e020c */
[----:B-1----:R-:W-:Y:S02]  /*1070*/  IMAD.WIDE R14, R3, 0x4, R14 ;  /* 0x00000004030e7825 */ /* 0x002fe400078e020e */
[----:B------:R-:W2:Y:S04]  /*1080*/  LDG.E R3, desc[UR12][R12.64] ;  /* 0x0000000c0c037981 */ /* 0x000ea8000c1e1900 */
        /* <DEDUP_REMOVED lines=9> */
[----:B------:R-:W1:Y:S04]  /*1120*/  LDS.128 R8, [R28+0x10] ;  /* 0x000010001c087984 */ /* 0x000e680000000c00 */
[----:B------:R-:W-:Y:S04]  /*1130*/  LDS.128 R12, [R30+0x20] ;  /* 0x000020001e0c7984 */ /* 0x000fe80000000c00 */
[----:B------:R-:W2:Y:S01]  /*1140*/  LDS.128 R16, [R28+0x20] ;  /* 0x000020001c107984 */ /* 0x000ea20000000c00 */
        /* <DEDUP_REMOVED lines=9> */
[----:B------:R-:W-:-:S04]  /*11e0*/  FFMA R7, R7, R11, R6 ;  /* 0x0000000b07077223 */ /* 0x000fc80000000006 */
[----:B--2---:R-:W-:-:S04]  /*11f0*/  FFMA R12, R12, R16, R7 ;  /* 0x000000100c0c7223 */ /* 0x004fc80000000007 */
        /* <DEDUP_REMOVED lines=8> */
.L_x_0:
[----:B------:R-:W0:Y:S01]  /*1280*/  LDC.64 R4, c[0x0][0x390] ;  /* 0x0000e400ff047b82 */ /* 0x000e220000000a00 */
[----:B------:R-:W-:-:S04]  /*1290*/  IMAD R3, R29, R2, R0 ;  /* 0x000000021d037224 */ /* 0x000fc800078e0200 */
[----:B0-----:R-:W-:-:S05]  /*12a0*/  IMAD.WIDE R2, R3, 0x4, R4 ;  /* 0x0000000403027825 */ /* 0x001fca00078e0204 */
[----:B------:R-:W-:Y:S01]  /*12b0*/  STG.E desc[UR12][R2.64], R35 ;  /* 0x0000002302007986 */ /* 0x000fe2000c10190c */
[----:B------:R-:W-:Y:S05]  /*12c0*/  EXIT ;  /* 0x000000000000794d */ /* 0x000fea0003800000 */
.L_x_4:
[----:B------:R-:W-:-:S00]  /*12d0*/  BRA `(.L_x_4) ;  /* 0xfffffffc00fc7947 */ /* 0x000fc0000383ffff */
[----:B------:R-:W-:-:S00]  /*12e0*/  NOP ;  /* 0x0000000000007918 */ /* 0x000fc00000000000 */
        /* <DEDUP_REMOVED lines=9> */
.L_x_10:


//--------------------- .text._Z11matmulNaivePfS_S_iii --------------------------
	.section	.text._Z11matmulNaivePfS_S_iii,"ax",@progbits
	.align	128
        .global         _Z11matmulNaivePfS_S_iii
        .type           _Z11matmulNaivePfS_S_iii,@function
        .size           _Z11matmulNaivePfS_S_iii,(.L_x_11 - _Z11matmulNaivePfS_S_iii)
        .other          _Z11matmulNaivePfS_S_iii,@"STO_CUDA_ENTRY STV_DEFAULT"
_Z11matmulNaivePfS_S_iii:
.text._Z11matmulNaivePfS_S_iii:
        /* <DEDUP_REMOVED lines=13> */
[----:B------:R-:W0:Y:S01]  /*00d0*/  LDC R14, c[0x0][0x3a0] ;  /* 0x0000e800ff0e7b82 */ /* 0x000e220000000800 */
[----:B------:R-:W1:Y:S01]  /*00e0*/  LDCU.64 UR6, c[0x0][0x358] ;  /* 0x00006b00ff0677ac */ /* 0x000e620008000a00 */
[----:B------:R-:W-:Y:S01]  /*00f0*/  HFMA2 R12, -RZ, RZ, 0, 0 ;  /* 0x00000000ff0c7431 */ /* 0x000fe200000001ff */
[----:B0-----:R-:W-:-:S13]  /*0100*/  ISETP.GE.AND P0, PT, R14, 0x1, PT ;  /* 0x000000010e00780c */ /* 0x001fda0003f06270 */
[----:B-1----:R-:W-:Y:S05]  /*0110*/  @!P0 BRA `(.L_x_5) ;  /* 0x0000000400b88947 */ /* 0x002fea0003800000 */
[C---:B------:R-:W-:Y:S01]  /*0120*/  ISETP.GE.U32.AND P1, PT, R14.reuse, 0x8, PT ;  /* 0x000000080e00780c */ /* 0x040fe20003f26070 */
[----:B------:R-:W-:Y:S01]  /*0130*/  IMAD R17, R15, R2, RZ ;  /* 0x000000020f117224 */ /* 0x000fe200078e02ff */
[----:B------:R-:W-:Y:S02]  /*0140*/  LOP3.LUT R25, R14, 0x7, RZ, 0xc0, !PT ;  /* 0x000000070e197812 */ /* 0x000fe400078ec0ff */
[----:B------:R-:W-:Y:S02]  /*0150*/  MOV R12, RZ ;  /* 0x000000ff000c7202 */ /* 0x000fe40000000f00 */
[----:B------:R-:W-:Y:S02]  /*0160*/  ISETP.NE.AND P0, PT, R25, RZ, PT ;  /* 0x000000ff1900720c */ /* 0x000fe40003f05270 */
[----:B------:R-:W-:-:S05]  /*0170*/  MOV R18, RZ ;  /* 0x000000ff00127202 */ /* 0x000fca0000000f00 */
[----:B------:R-:W-:Y:S06]  /*0180*/  @!P1 BRA `(.L_x_6) ;  /* 0x0000000000c49947 */ /* 0x000fec0003800000 */
[----:B------:R-:W0:Y:S01]  /*0190*/  LDCU.64 UR4, c[0x0][0x380] ;  /* 0x00007000ff0477ac */ /* 0x000e220008000a00 */
[----:B------:R-:W-:Y:S02]  /*01a0*/  LOP3.LUT R18, R14, 0x7ffffff8, RZ, 0xc0, !PT ;  /* 0x7ffffff80e127812 */ /* 0x000fe400078ec0ff */
[----:B------:R-:W-:Y:S02]  /*01b0*/  MOV R12, RZ ;  /* 0x000000ff000c7202 */ /* 0x000fe40000000f00 */
[----:B------:R-:W-:Y:S02]  /*01c0*/  MOV R16, R17 ;  /* 0x0000001100107202 */ /* 0x000fe40000000f00 */
[----:B------:R-:W-:Y:S02]  /*01d0*/  MOV R20, R0 ;  /* 0x0000000000147202 */ /* 0x000fe40000000f00 */
[----:B------:R-:W-:Y:S01]  /*01e0*/  IADD3 R19, PT, PT, -R18, RZ, RZ ;  /* 0x000000ff12137210 */ /* 0x000fe20007ffe1ff */
[----:B0-----:R-:W-:-:S04]  /*01f0*/  UIADD3 UR4, UP0, UPT, UR4, 0x10, URZ ;  /* 0x0000001004047890 */ /* 0x001fc8000ff1e0ff */
[----:B------:R-:W-:-:S12]  /*0200*/  UIADD3.X UR5, UPT, UPT, URZ, UR5, URZ, UP0, !UPT ;  /* 0x00000005ff057290 */ /* 0x000fd800087fe4ff */
.L_x_7:
[----:B------:R-:W0:Y:S01]  /*0210*/  LDC.64 R28, c[0x0][0x388] ;  /* 0x0000e200ff1c7b82 */ /* 0x000e220000000a00 */
[----:B------:R-:W-:Y:S02]  /*0220*/  MOV R4, UR4 ;  /* 0x0000000400047c02 */ /* 0x000fe40008000f00 */
[----:B------:R-:W-:-:S03]  /*0230*/  MOV R5, UR5 ;  /* 0x0000000500057c02 */ /* 0x000fc60008000f00 */
[----:B------:R-:W-:-:S05]  /*0240*/  IMAD.WIDE R4, R16, 0x4, R4 ;  /* 0x0000000410047825 */ /* 0x000fca00078e0204 */
[----:B------:R-:W2:Y:S04]  /*0250*/  LDG.E R21, desc[UR6][R4.64+-0xc] ;  /* 0xfffff40604157981 */ /* 0x000ea8000c1e1900 */
[----:B------:R-:W3:Y:S01]  /*0260*/  LDG.E R27, desc[UR6][R4.64+-0x8] ;  /* 0xfffff806041b7981 */ /* 0x000ee2000c1e1900 */
[----:B0-----:R-:W-:-:S05]  /*0270*/  IMAD.WIDE R28, R20, 0x4, R28 ;  /* 0x00000004141c7825 */ /* 0x001fca00078e021c */
[----:B------:R-:W4:Y:S01]  /*0280*/  LDG.E R13, desc[UR6][R28.64] ;  /* 0x000000061c0d7981 */ /* 0x000f22000c1e1900 */
[----:B------:R-:W-:-:S05]  /*0290*/  IMAD.WIDE R22, R3, 0x4, R28 ;  /* 0x0000000403167825 */ /* 0x000fca00078e021c */
[----:B------:R-:W2:Y:S04]  /*02a0*/  LDG.E R24, desc[UR6][R22.64] ;  /* 0x0000000616187981 */ /* 0x000ea8000c1e1900 */
[----:B------:R-:W4:Y:S01]  /*02b0*/  LDG.E R29, desc[UR6][R4.64+-0x10] ;  /* 0xfffff006041d7981 */ /* 0x000f22000c1e1900 */
[----:B------:R-:W-:-:S05]  /*02c0*/  IMAD.WIDE R8, R3, 0x4, R22 ;  /* 0x0000000403087825 */ /* 0x000fca00078e0216 */
[----:B------:R0:W3:Y:S01]  /*02d0*/  LDG.E R26, desc[UR6][R8.64] ;  /* 0x00000006081a7981 */ /* 0x0000e2000c1e1900 */
[----:B------:R-:W-:-:S04]  /*02e0*/  IMAD.WIDE R10, R3, 0x4, R8 ;  /* 0x00000004030a7825 */ /* 0x000fc800078e0208 */
[----:B------:R-:W-:Y:S02]  /*02f0*/  IMAD.WIDE R6, R3, 0x4, R10 ;  /* 0x0000000403067825 */ /* 0x000fe400078e020a */
[----:B------:R-:W5:Y:S04]  /*0300*/  LDG.E R10, desc[UR6][R10.64] ;  /* 0x000000060a0a7981 */ /* 0x000f68000c1e1900 */
[----:B------:R-:W5:Y:S01]  /*0310*/  LDG.E R11, desc[UR6][R4.64+0x8] ;  /* 0x00000806040b7981 */ /* 0x000f62000c1e1900 */
[----:B----4-:R-:W-:Y:S01]  /*0320*/  FFMA R28, R29, R13, R12 ;  /* 0x0000000d1d1c7223 */ /* 0x010fe2000000000c */
[----:B------:R-:W-:Y:S02]  /*0330*/  IMAD.WIDE R12, R3, 0x4, R6 ;  /* 0x00000004030c7825 */ /* 0x000fe400078e0206 */
[----:B------:R-:W5:Y:S02]  /*0340*/  LDG.E R29, desc[UR6][R4.64+-0x4] ;  /* 0xfffffc06041d7981 */ /* 0x000f64000c1e1900 */
[----:B--2---:R-:W-:-:S02]  /*0350*/  FFMA R24, R21, R24, R28 ;  /* 0x0000001815187223 */ /* 0x004fc4000000001c */
[----:B------:R-:W2:Y:S01]  /*0360*/  LDG.E R6, desc[UR6][R6.64] ;  /* 0x0000000606067981 */ /* 0x000ea2000c1e1900 */
[----:B------:R-:W-:-:S03]  /*0370*/  IMAD.WIDE R22, R3, 0x4, R12 ;  /* 0x0000000403167825 */ /* 0x000fc600078e020c */
[----:B------:R-:W2:Y:S04]  /*0380*/  LDG.E R21, desc[UR6][R4.64] ;  /* 0x0000000604157981 */ /* 0x000ea8000c1e1900 */
[----:B------:R-:W4:Y:S01]  /*0390*/  LDG.E R12, desc[UR6][R12.64] ;  /* 0x000000060c0c7981 */ /* 0x000f22000c1e1900 */
[----:B0-----:R-:W-:-:S03]  /*03a0*/  IMAD.WIDE R8, R3, 0x4, R22 ;  /* 0x0000000403087825 */ /* 0x001fc600078e0216 */
[----:B------:R-:W4:Y:S04]  /*03b0*/  LDG.E R7, desc[UR6][R4.64+0x4] ;  /* 0x0000040604077981 */ /* 0x000f28000c1e1900 */
[----:B------:R-:W4:Y:S04]  /*03c0*/  LDG.E R28, desc[UR6][R22.64] ;  /* 0x00000006161c7981 */ /* 0x000f28000c1e1900 */
[----:B------:R-:W4:Y:S04]  /*03d0*/  LDG.E R13, desc[UR6][R4.64+0xc] ;  /* 0x00000c06040d7981 */ /* 0x000f28000c1e1900 */
[----:B------:R-:W4:Y:S01]  /*03e0*/  LDG.E R8, desc[UR6][R8.64] ;  /* 0x0000000608087981 */ /* 0x000f22000c1e1900 */
[----:B---3--:R-:W-:Y:S01]  /*03f0*/  FFMA R24, R27, R26, R24 ;  /* 0x0000001a1b187223 */ /* 0x008fe20000000018 */
[----:B------:R-:W-:-:S04]  /*0400*/  IADD3 R19, PT, PT, R19, 0x8, RZ ;  /* 0x0000000813137810 */ /* 0x000fc80007ffe0ff */
[----:B------:R-:W-:Y:S02]  /*0410*/  ISETP.NE.AND P1, PT, R19, RZ, PT ;  /* 0x000000ff1300720c */ /* 0x000fe40003f25270 */
[----:B------:R-:W-:Y:S02]  /*0420*/  LEA R20, R3, R20, 0x3 ;  /* 0x0000001403147211 */ /* 0x000fe400078e18ff */
[----:B------:R-:W-:Y:S01]  /*0430*/  IADD3 R16, PT, PT, R16, 0x8, RZ ;  /* 0x0000000810107810 */ /* 0x000fe20007ffe0ff */
[----:B-----5:R-:W-:-:S04]  /*0440*/  FFMA R10, R29, R10, R24 ;  /* 0x0000000a1d0a7223 */ /* 0x020fc80000000018 */
[----:B--2---:R-:W-:-:S04]  /*0450*/  FFMA R6, R21, R6, R10 ;  /* 0x0000000615067223 */ /* 0x004fc8000000000a */
[----:B----4-:R-:W-:-:S04]  /*0460*/  FFMA R6, R7, R12, R6 ;  /* 0x0000000c07067223 */ /* 0x010fc80000000006 */
[----:B------:R-:W-:-:S04]  /*0470*/  FFMA R6, R11, R28, R6 ;  /* 0x0000001c0b067223 */ /* 0x000fc80000000006 */
[----:B------:R-:W-:Y:S01]  /*0480*/  FFMA R12, R13, R8, R6 ;  /* 0x000000080d0c7223 */ /* 0x000fe20000000006 */
[----:B------:R-:W-:Y:S06]  /*0490*/  @P1 BRA `(.L_x_7) ;  /* 0xfffffffc005c1947 */ /* 0x000fec000383ffff */
.L_x_6:
[----:B------:R-:W-:Y:S05]  /*04a0*/  @!P0 BRA `(.L_x_5) ;  /* 0x0000000000d48947 */ /* 0x000fea0003800000 */
[----:B------:R-:W-:Y:S02]  /*04b0*/  ISETP.GE.U32.AND P0, PT, R25, 0x4, PT ;  /* 0x000000041900780c */ /* 0x000fe40003f06070 */
[----:B------:R-:W-:-:S04]  /*04c0*/  LOP3.LUT R13, R14, 0x3, RZ, 0xc0, !PT ;  /* 0x000000030e0d7812 */ /* 0x000fc800078ec0ff */
[----:B------:R-:W-:-:S07]  /*04d0*/  ISETP.NE.AND P1, PT, R13, RZ, PT ;  /* 0x000000ff0d00720c */ /* 0x000fce0003f25270 */
[----:B------:R-:W-:Y:S06]  /*04e0*/  @!P0 BRA `(.L_x_8) ;  /* 0x0000000000588947 */ /* 0x000fec0003800000 */
[----:B------:R-:W0:Y:S01]  /*04f0*/  LDC.64 R10, c[0x0][0x388] ;  /* 0x0000e200ff0a7b82 */ /* 0x000e220000000a00 */
[----:B------:R-:W-:Y:S01]  /*0500*/  IMAD R9, R18, R3, R0 ;  /* 0x0000000312097224 */ /* 0x000fe200078e0200 */
[----:B------:R-:W-:-:S06]  /*0510*/  IADD3 R7, PT, PT, R17, R18, RZ ;  /* 0x0000001211077210 */ /* 0x000fcc0007ffe0ff */
[----:B------:R-:W1:Y:S01]  /*0520*/  LDC.64 R4, c[0x0][0x380] ;  /* 0x0000e000ff047b82 */ /* 0x000e620000000a00 */
[----:B0-----:R-:W-:-:S04]  /*0530*/  IMAD.WIDE R10, R9, 0x4, R10 ;  /* 0x00000004090a7825 */ /* 0x001fc800078e020a */
[----:B------:R-:W-:Y:S02]  /*0540*/  IMAD.WIDE R20, R3, 0x4, R10 ;  /* 0x0000000403147825 */ /* 0x000fe400078e020a */
[----:B------:R-:W2:Y:S02]  /*0550*/  LDG.E R10, desc[UR6][R10.64] ;  /* 0x000000060a0a7981 */ /* 0x000ea4000c1e1900 */
[----:B-1----:R-:W-:-:S04]  /*0560*/  IMAD.WIDE R4, R7, 0x4, R4 ;  /* 0x0000000407047825 */ /* 0x002fc800078e0204 */
[C---:B------:R-:W-:Y:S01]  /*0570*/  IMAD.WIDE R6, R3.reuse, 0x4, R20 ;  /* 0x0000000403067825 */ /* 0x040fe200078e0214 */
[----:B------:R-:W2:Y:S04]  /*0580*/  LDG.E R19, desc[UR6][R4.64] ;  /* 0x0000000604137981 */ /* 0x000ea8000c1e1900 */
[----:B------:R-:W3:Y:S01]  /*0590*/  LDG.E R20, desc[UR6][R20.64] ;  /* 0x0000000614147981 */ /* 0x000ee2000c1e1900 */
[----:B------:R-:W-:-:S03]  /*05a0*/  IMAD.WIDE R8, R3, 0x4, R6 ;  /* 0x0000000403087825 */ /* 0x000fc600078e0206 */
[----:B------:R-:W3:Y:S04]  /*05b0*/  LDG.E R16, desc[UR6][R4.64+0x4] ;  /* 0x0000040604107981 */ /* 0x000ee8000c1e1900 */
[----:B------:R-:W4:Y:S04]  /*05c0*/  LDG.E R22, desc[UR6][R6.64] ;  /* 0x0000000606167981 */ /* 0x000f28000c1e1900 */
[----:B------:R-:W4:Y:S04]  /*05d0*/  LDG.E R23, desc[UR6][R4.64+0x8] ;  /* 0x0000080604177981 */ /* 0x000f28000c1e1900 */
[----:B------:R-:W5:Y:S04]  /*05e0*/  LDG.E R25, desc[UR6][R4.64+0xc] ;  /* 0x00000c0604197981 */ /* 0x000f68000c1e1900 */
[----:B------:R-:W5:Y:S01]  /*05f0*/  LDG.E R8, desc[UR6][R8.64] ;  /* 0x0000000608087981 */ /* 0x000f62000c1e1900 */
[----:B------:R-:W-:Y:S01]  /*0600*/  IADD3 R18, PT, PT, R18, 0x4, RZ ;  /* 0x0000000412127810 */ /* 0x000fe20007ffe0ff */
[----:B--2---:R-:W-:-:S04]  /*0610*/  FFMA R19, R19, R10, R12 ;  /* 0x0000000a13137223 */ /* 0x004fc8000000000c */
[----:B---3--:R-:W-:-:S04]  /*0620*/  FFMA R16, R16, R20, R19 ;  /* 0x0000001410107223 */ /* 0x008fc80000000013 */
[----:B----4-:R-:W-:-:S04]  /*0630*/  FFMA R16, R23, R22, R16 ;  /* 0x0000001617107223 */ /* 0x010fc80000000010 */
[----:B-----5:R-:W-:-:S07]  /*0640*/  FFMA R12, R25, R8, R16 ;  /* 0x00000008190c7223 */ /* 0x020fce0000000010 */
.L_x_8:
[----:B------:R-:W-:Y:S05]  /*0650*/  @!P1 BRA `(.L_x_5) ;  /* 0x0000000000689947 */ /* 0x000fea0003800000 */
[----:B------:R-:W0:Y:S01]  /*0660*/  LDC.64 R10, c[0x0][0x388] ;  /* 0x0000e200ff0a7b82 */ /* 0x000e220000000a00 */
[----:B------:R-:W-:Y:S02]  /*0670*/  ISETP.NE.AND P0, PT, R13, 0x1, PT ;  /* 0x000000010d00780c */ /* 0x000fe40003f05270 */
[----:B------:R-:W-:-:S04]  /*0680*/  LOP3.LUT R14, R14, 0x1, RZ, 0xc0, !PT ;  /* 0x000000010e0e7812 */ /* 0x000fc800078ec0ff */
[----:B------:R-:W-:Y:S01]  /*0690*/  ISETP.NE.U32.AND P1, PT, R14, 0x1, PT ;  /* 0x000000010e00780c */ /* 0x000fe20003f25070 */
[----:B------:R-:W1:Y:S06]  /*06a0*/  LDC.64 R8, c[0x0][0x380] ;  /* 0x0000e000ff087b82 */ /* 0x000e6c0000000a00 */
[C---:B------:R-:W-:Y:S01]  /*06b0*/  @P0 IMAD R19, R18.reuse, R3, R0 ;  /* 0x0000000312130224 */ /* 0x040fe200078e0200 */
[----:B------:R-:W-:Y:S01]  /*06c0*/  @P0 IADD3 R13, PT, PT, R17, R18, RZ ;  /* 0x00000012110d0210 */ /* 0x000fe20007ffe0ff */
[----:B------:R-:W2:Y:S01]  /*06d0*/  LDC.64 R6, c[0x0][0x380] ;  /* 0x0000e000ff067b82 */ /* 0x000ea20000000a00 */
[----:B------:R-:W-:-:S07]  /*06e0*/  @P0 IADD3 R18, PT, PT, R18, 0x2, RZ ;  /* 0x0000000212120810 */ /* 0x000fce0007ffe0ff */
[----:B------:R-:W3:Y:S01]  /*06f0*/  LDC.64 R4, c[0x0][0x388] ;  /* 0x0000e200ff047b82 */ /* 0x000ee20000000a00 */
[----:B0-----:R-:W-:-:S04]  /*0700*/  @P0 IMAD.WIDE R10, R19, 0x4, R10 ;  /* 0x00000004130a0825 */ /* 0x001fc800078e020a */
[----:B------:R-:W-:Y:S01]  /*0710*/  @!P1 IMAD R19, R18, R3, R0 ;  /* 0x0000000312139224 */ /* 0x000fe200078e0200 */
[----:B------:R-:W4:Y:S01]  /*0720*/  @P0 LDG.E R14, desc[UR6][R10.64] ;  /* 0x000000060a0e0981 */ /* 0x000f22000c1e1900 */
[----:B-1----:R-:W-:Y:S01]  /*0730*/  @P0 IMAD.WIDE R8, R13, 0x4, R8 ;  /* 0x000000040d080825 */ /* 0x002fe200078e0208 */
[----:B------:R-:W-:-:S03]  /*0740*/  @!P1 IADD3 R13, PT, PT, R17, R18, RZ ;  /* 0x00000012110d9210 */ /* 0x000fc60007ffe0ff */
[----:B------:R-:W-:Y:S01]  /*0750*/  @P0 IMAD.WIDE R16, R3, 0x4, R10 ;  /* 0x0000000403100825 */ /* 0x000fe200078e020a */
[----:B------:R-:W5:Y:S04]  /*0760*/  @P0 LDG.E R18, desc[UR6][R8.64+0x4] ;  /* 0x0000040608120981 */ /* 0x000f68000c1e1900 */
[----:B------:R-:W4:Y:S01]  /*0770*/  @P0 LDG.E R3, desc[UR6][R8.64] ;  /* 0x0000000608030981 */ /* 0x000f22000c1e1900 */
[----:B--2---:R-:W-:-:S03]  /*0780*/  @!P1 IMAD.WIDE R6, R13, 0x4, R6 ;  /* 0x000000040d069825 */ /* 0x004fc600078e0206 */
[----:B------:R-:W5:Y:S01]  /*0790*/  @P0 LDG.E R16, desc[UR6][R16.64] ;  /* 0x0000000610100981 */ /* 0x000f62000c1e1900 */
[----:B---3--:R-:W-:-:S03]  /*07a0*/  @!P1 IMAD.WIDE R4, R19, 0x4, R4 ;  /* 0x0000000413049825 */ /* 0x008fc600078e0204 */
[----:B------:R-:W2:Y:S04]  /*07b0*/  @!P1 LDG.E R7, desc[UR6][R6.64] ;  /* 0x0000000606079981 */ /* 0x000ea8000c1e1900 */
[----:B------:R-:W2:Y:S01]  /*07c0*/  @!P1 LDG.E R4, desc[UR6][R4.64] ;  /* 0x0000000604049981 */ /* 0x000ea2000c1e1900 */
[----:B----4-:R-:W-:-:S04]  /*07d0*/  @P0 FFMA R3, R3, R14, R12 ;  /* 0x0000000e03030223 */ /* 0x010fc8000000000c */
[----:B-----5:R-:W-:-:S04]  /*07e0*/  @P0 FFMA R12, R18, R16, R3 ;  /* 0x00000010120c0223 */ /* 0x020fc80000000003 */
[----:B--2---:R-:W-:-:S07]  /*07f0*/  @!P1 FFMA R12, R7, R4, R12 ;  /* 0x00000004070c9223 */ /* 0x004fce000000000c */
.L_x_5:
[----:B------:R-:W0:Y:S01]  /*0800*/  LDC.64 R4, c[0x0][0x390] ;  /* 0x0000e400ff047b82 */ /* 0x000e220000000a00 */
[----:B------:R-:W-:-:S04]  /*0810*/  IMAD R3, R15, R2, R0 ;  /* 0x000000020f037224 */ /* 0x000fc800078e0200 */
[----:B0-----:R-:W-:-:S05]  /*0820*/  IMAD.WIDE R2, R3, 0x4, R4 ;  /* 0x0000000403027825 */ /* 0x001fca00078e0204 */
[----:B------:R-:W-:Y:S01]  /*0830*/  STG.E desc[UR6][R2.64], R12 ;  /* 0x0000000c02007986 */ /* 0x000fe2000c101906 */
[----:B------:R-:W-:Y:S05]  /*0840*/  EXIT ;  /* 0x000000000000794d */ /* 0x000fea0003800000 */
.L_x_9:
        /* <DEDUP_REMOVED lines=11> */
.L_x_11:


//--------------------- .nv.shared._Z12matmulSharedPfS_S_iii --------------------------
	.section	.nv.shared._Z12matmulSharedPfS_S_iii,"aw",@nobits
	.sectionflags	@""
	.align	4
.nv.shared._Z12matmulSharedPfS_S_iii:
	.zero		3072


//--------------------- .nv.shared.reserved.0     --------------------------
	.section	.nv.shared.reserved.0,"aw",@nobits
	.weak		__nv_reservedSMEM_offset_0_alias
	.size		__nv_reservedSMEM_offset_0_alias, 0, 64
	.other		__nv_reservedSMEM_offset_0_alias,@"STO_CUDA_RESERVED_SHARED STV_DEFAULT"
__nv_reservedSMEM_offset_0_alias:
	.zero		0
	.zero		64


//--------------------- .nv.constant0._Z12matmulSharedPfS_S_iii --------------------------
	.section	.nv.constant0._Z12matmulSharedPfS_S_iii,"a",@progbits
	.sectionflags	@""
	.align	4
.nv.constant0._Z12matmulSharedPfS_S_iii:
	.zero		932


//--------------------- .nv.constant0._Z11matmulNaivePfS_S_iii --------------------------
	.section	.nv.constant0._Z11matmulNaivePfS_S_iii,"a",@progbits
	.sectionflags	@""
	.align	4
.nv.constant0._Z11matmulNaivePfS_S_iii:
	.zero		932


//--------------------- SYMBOLS --------------------------

	.type		.nv.reservedSmem.offset0,@object
	.size		.nv.reservedSmem.offset0,0x4
	.type		.nv.reservedSmem.cap,@object
	.size		.nv.reservedSmem.cap,0x4
